// auto-generated by cutlass_sweep.gemm — config: {"arch": "sm_100", "cluster_m": 1, "cluster_n": 8, "dtype": "fp32", "dtype_b": "fp32", "layout": "nt", "stages": 0, "tile_k": 32, "tile_m": 128, "tile_n": 64}
#include "cutlass/cutlass.h"
#include "cutlass/gemm/collective/collective_builder.hpp"
#include "cutlass/gemm/device/gemm_universal_adapter.h"
#include "cutlass/gemm/kernel/gemm_universal.hpp"
#include "cutlass/epilogue/collective/collective_builder.hpp"

using ElemA = float;
using ElemB = float;
using ElemCD = float;
using Acc  = float;
using TileShape    = cute::Shape<cute::_128, cute::_64, cute::_32>;
using ClusterShape = cute::Shape<cute::_1, cute::_8, cute::_1>;

using CollectiveEpilogue = typename cutlass::epilogue::collective::CollectiveBuilder<
    cutlass::arch::Sm100, cutlass::arch::OpClassTensorOp,
    TileShape, ClusterShape,
    cutlass::epilogue::collective::EpilogueTileAuto,
    Acc, Acc,
    ElemCD, cutlass::layout::RowMajor, 128 / cutlass::sizeof_bits<ElemCD>::value,
    ElemCD, cutlass::layout::RowMajor, 128 / cutlass::sizeof_bits<ElemCD>::value,
    cutlass::epilogue::collective::EpilogueScheduleAuto
  >::CollectiveOp;

using CollectiveMainloop = typename cutlass::gemm::collective::CollectiveBuilder<
    cutlass::arch::Sm100, cutlass::arch::OpClassTensorOp,
    ElemA, cutlass::layout::RowMajor, 128 / cutlass::sizeof_bits<ElemA>::value,
    ElemB, cutlass::layout::ColumnMajor, 128 / cutlass::sizeof_bits<ElemB>::value,
    Acc,
    TileShape, ClusterShape,
    cutlass::gemm::collective::StageCountAutoCarveout<static_cast<int>(sizeof(typename CollectiveEpilogue::SharedStorage))>,
    cutlass::gemm::collective::KernelScheduleAuto
  >::CollectiveOp;

using GemmKernel = cutlass::gemm::kernel::GemmUniversal<
    cute::Shape<int,int,int,int>,
    CollectiveMainloop,
    CollectiveEpilogue
>;
using Gemm = cutlass::gemm::device::GemmUniversalAdapter<GemmKernel>;

// Force the device kernel symbol into the cubin without needing a host main.
auto* _anchor = &cutlass::device_kernel<GemmKernel>;


// ===== COMPILED SASS (sm_100a) =====

	.target	sm_100a

	.elftype	@"ET_EXEC"


//--------------------- .note.nv.tkinfo           --------------------------
	.section	.note.nv.tkinfo,"",@"SHT_NOTE"
	.sectionflags	@"SHF_NOTE_NV_TKINFO"
	.tkinfo
        /*0018*/ 	.word	0x00000002
        /*0030*/ 	.string	""
        /*0030*/ 	.string	"ptxas"
        /*0030*/ 	.string	"Cuda compilation tools, release 13.0, V13.0.88"
        /*0030*/ 	.string	"Build cuda_13.0.r13.0/compiler.36424714_0"
        /*0030*/ 	.string	"-arch sm_100a -m 64 "



//--------------------- .note.nv.cuinfo           --------------------------
	.section	.note.nv.cuinfo,"",@"SHT_NOTE"
	.sectionflags	@"SHF_NOTE_NV_CUINFO"
        /*0018*/ 	.short	0x0002
        /*001a*/ 	.short	0x0064
        /*001c*/ 	.short	0x0082
	.zero		2


//--------------------- .nv.info                  --------------------------
	.section	.nv.info,"",@"SHT_CUDA_INFO"
	.align	4


	//----- nvinfo : EIATTR_REGCOUNT
	.align		4
        /*0000*/ 	.byte	0x04, 0x2f
        /*0002*/ 	.short	(.L_19 - .L_18)
	.align		4
.L_18:
        /*0004*/ 	.word	index@(_ZN7cutlass13device_kernelINS_4gemm6kernel13GemmUniversalIN4cute5tupleIJiiiiEEENS1_10collective13CollectiveMmaINS1_35MainloopSm100TmaUmmaWarpSpecializedILi8ELi2ELi4ENS5_IJNS4_1CILi1EEENSA_ILi8EEESB_EEEEENS5_IJNSA_ILi128EEENSA_ILi64EEENSA_ILi32EEEEEEfNS5_IJlSB_lEEEfSJ_NS4_8TiledMMAINS4_8MMA_AtomIJNS4_17SM100_MMA_TF32_SSINS_10tfloat32_tESN_fLi128ELi64ELNS4_4UMMA5MajorE0ELSP_0ELNSO_7ScaleInE0ELSQ_0EEEEEENS4_6LayoutINS5_IJSB_SB_SB_EEENS5_IJNSA_ILi0EEESV_SV_EEEEENS5_IJNS4_10UnderscoreESY_SY_EEEEENS4_23SM90_TMA_LOAD_MULTICASTENS4_14ComposedLayoutINS4_7SwizzleILi3ELi4ELi3EEENS4_18smem_ptr_flag_bitsILi32EEENST_INS5_IJSC_SH_EEENS5_IJSH_SB_EEEEEEEvNS4_8identityENS4_13SM90_TMA_LOADES1A_vS1B_EENS_8epilogue10collective18CollectiveEpilogueINS1E_23Sm100TmaWarpSpecializedILi4ELi2ELi16ELb1ELb0EEEJSI_NS5_IJNST_ISF_SB_EENST_INSA_ILi16EEESB_EEEEEfSJ_fSJ_NS1E_6fusion15FusionCallbacksIS1I_NS1N_17LinearCombinationIffffLNS_15FloatRoundStyleE2EEESI_S1M_JEEENS4_5SM1004TMEM4LOAD26SM100_TMEM_LOAD_32dp32b16xES1C_NS12_INS13_ILi2ELi4ELi3EEES16_NST_INS5_IJSC_S1K_EEENS5_IJS1K_SB_EEEEEEENS4_39AutoVectorizingCopyWithAssumedAlignmentILi128EEENS4_14SM90_TMA_STOREES21_S23_S23_EEEvvEEEEvNT_6ParamsE)
        /*0008*/ 	.word	0x0000004c


	//----- nvinfo : EIATTR_FRAME_SIZE
	.align		4
.L_19:
        /*000c*/ 	.byte	0x04, 0x11
        /*000e*/ 	.short	(.L_21 - .L_20)
	.align		4
.L_20:
        /*0010*/ 	.word	index@($__internal_2_$__cuda_sm10x_tcgen05_guardrail_trap_unallocated_columns_being_dealloced)
        /*0014*/ 	.word	0x00000000


	//----- nvinfo : EIATTR_FRAME_SIZE
	.align		4
.L_21:
        /*0018*/ 	.byte	0x04, 0x11
        /*001a*/ 	.short	(.L_23 - .L_22)
	.align		4
.L_22:
        /*001c*/ 	.word	index@($__internal_1_$__cuda_sm10x_tcgen05_guardrail_trap_phase_invalid_during_alloc)
        /*0020*/ 	.word	0x00000000


	//----- nvinfo : EIATTR_FRAME_SIZE
	.align		4
.L_23:
        /*0024*/ 	.byte	0x04, 0x11
        /*0026*/ 	.short	(.L_25 - .L_24)
	.align		4
.L_24:
        /*0028*/ 	.word	index@($__internal_0_$__cuda_sm10x_tcgen05_guardrail_trap_col_being_dealloced_not_returned_by_alloc)
        /*002c*/ 	.word	0x00000000


	//----- nvinfo : EIATTR_FRAME_SIZE
	.align		4
.L_25:
        /*0030*/ 	.byte	0x04, 0x11
        /*0032*/ 	.short	(.L_27 - .L_26)
	.align		4
.L_26:
        /*0034*/ 	.word	index@(_ZN7cutlass13device_kernelINS_4gemm6kernel13GemmUniversalIN4cute5tupleIJiiiiEEENS1_10collective13CollectiveMmaINS1_35MainloopSm100TmaUmmaWarpSpecializedILi8ELi2ELi4ENS5_IJNS4_1CILi1EEENSA_ILi8EEESB_EEEEENS5_IJNSA_ILi128EEENSA_ILi64EEENSA_ILi32EEEEEEfNS5_IJlSB_lEEEfSJ_NS4_8TiledMMAINS4_8MMA_AtomIJNS4_17SM100_MMA_TF32_SSINS_10tfloat32_tESN_fLi128ELi64ELNS4_4UMMA5MajorE0ELSP_0ELNSO_7ScaleInE0ELSQ_0EEEEEENS4_6LayoutINS5_IJSB_SB_SB_EEENS5_IJNSA_ILi0EEESV_SV_EEEEENS5_IJNS4_10UnderscoreESY_SY_EEEEENS4_23SM90_TMA_LOAD_MULTICASTENS4_14ComposedLayoutINS4_7SwizzleILi3ELi4ELi3EEENS4_18smem_ptr_flag_bitsILi32EEENST_INS5_IJSC_SH_EEENS5_IJSH_SB_EEEEEEEvNS4_8identityENS4_13SM90_TMA_LOADES1A_vS1B_EENS_8epilogue10collective18CollectiveEpilogueINS1E_23Sm100TmaWarpSpecializedILi4ELi2ELi16ELb1ELb0EEEJSI_NS5_IJNST_ISF_SB_EENST_INSA_ILi16EEESB_EEEEEfSJ_fSJ_NS1E_6fusion15FusionCallbacksIS1I_NS1N_17LinearCombinationIffffLNS_15FloatRoundStyleE2EEESI_S1M_JEEENS4_5SM1004TMEM4LOAD26SM100_TMEM_LOAD_32dp32b16xES1C_NS12_INS13_ILi2ELi4ELi3EEES16_NST_INS5_IJSC_S1K_EEENS5_IJS1K_SB_EEEEEEENS4_39AutoVectorizingCopyWithAssumedAlignmentILi128EEENS4_14SM90_TMA_STOREES21_S23_S23_EEEvvEEEEvNT_6ParamsE)
        /*0038*/ 	.word	0x00000000


	//----- nvinfo : EIATTR_MIN_STACK_SIZE
	.align		4
.L_27:
        /*003c*/ 	.byte	0x04, 0x12
        /*003e*/ 	.short	(.L_29 - .L_28)
	.align		4
.L_28:
        /*0040*/ 	.word	index@(_ZN7cutlass13device_kernelINS_4gemm6kernel13GemmUniversalIN4cute5tupleIJiiiiEEENS1_10collective13CollectiveMmaINS1_35MainloopSm100TmaUmmaWarpSpecializedILi8ELi2ELi4ENS5_IJNS4_1CILi1EEENSA_ILi8EEESB_EEEEENS5_IJNSA_ILi128EEENSA_ILi64EEENSA_ILi32EEEEEEfNS5_IJlSB_lEEEfSJ_NS4_8TiledMMAINS4_8MMA_AtomIJNS4_17SM100_MMA_TF32_SSINS_10tfloat32_tESN_fLi128ELi64ELNS4_4UMMA5MajorE0ELSP_0ELNSO_7ScaleInE0ELSQ_0EEEEEENS4_6LayoutINS5_IJSB_SB_SB_EEENS5_IJNSA_ILi0EEESV_SV_EEEEENS5_IJNS4_10UnderscoreESY_SY_EEEEENS4_23SM90_TMA_LOAD_MULTICASTENS4_14ComposedLayoutINS4_7SwizzleILi3ELi4ELi3EEENS4_18smem_ptr_flag_bitsILi32EEENST_INS5_IJSC_SH_EEENS5_IJSH_SB_EEEEEEEvNS4_8identityENS4_13SM90_TMA_LOADES1A_vS1B_EENS_8epilogue10collective18CollectiveEpilogueINS1E_23Sm100TmaWarpSpecializedILi4ELi2ELi16ELb1ELb0EEEJSI_NS5_IJNST_ISF_SB_EENST_INSA_ILi16EEESB_EEEEEfSJ_fSJ_NS1E_6fusion15FusionCallbacksIS1I_NS1N_17LinearCombinationIffffLNS_15FloatRoundStyleE2EEESI_S1M_JEEENS4_5SM1004TMEM4LOAD26SM100_TMEM_LOAD_32dp32b16xES1C_NS12_INS13_ILi2ELi4ELi3EEES16_NST_INS5_IJSC_S1K_EEENS5_IJS1K_SB_EEEEEEENS4_39AutoVectorizingCopyWithAssumedAlignmentILi128EEENS4_14SM90_TMA_STOREES21_S23_S23_EEEvvEEEEvNT_6ParamsE)
        /*0044*/ 	.word	0x00000000
.L_29:


//--------------------- .nv.compat                --------------------------
	.section	.nv.compat,"",@"SHT_CUDA_COMPAT_INFO"
	.align	4
        /*0000*/ 	.byte	0x02, 0x09, 0x01, 0x00, 0x02, 0x02, 0x02, 0x00, 0x02, 0x05, 0x05, 0x00, 0x03, 0x07, 0x01, 0x01
        /*0010*/ 	.byte	0x02, 0x03, 0x01, 0x00, 0x02, 0x06, 0x01, 0x00, 0x04, 0x0b, 0x08, 0x00, 0x09, 0x00, 0x00, 0x00
        /*0020*/ 	.byte	0x00, 0x00, 0x00, 0x00


//--------------------- .nv.info._ZN7cutlass13device_kernelINS_4gemm6kernel13GemmUniversalIN4cute5tupleIJiiiiEEENS1_10collective13CollectiveMmaINS1_35MainloopSm100TmaUmmaWarpSpecializedILi8ELi2ELi4ENS5_IJNS4_1CILi1EEENSA_ILi8EEESB_EEEEENS5_IJNSA_ILi128EEENSA_ILi64EEENSA_ILi32EEEEEEfNS5_IJlSB_lEEEfSJ_NS4_8TiledMMAINS4_8MMA_AtomIJNS4_17SM100_MMA_TF32_SSINS_10tfloat32_tESN_fLi128ELi64ELNS4_4UMMA5MajorE0ELSP_0ELNSO_7ScaleInE0ELSQ_0EEEEEENS4_6LayoutINS5_IJSB_SB_SB_EEENS5_IJNSA_ILi0EEESV_SV_EEEEENS5_IJNS4_10UnderscoreESY_SY_EEEEENS4_23SM90_TMA_LOAD_MULTICASTENS4_14ComposedLayoutINS4_7SwizzleILi3ELi4ELi3EEENS4_18smem_ptr_flag_bitsILi32EEENST_INS5_IJSC_SH_EEENS5_IJSH_SB_EEEEEEEvNS4_8identityENS4_13SM90_TMA_LOADES1A_vS1B_EENS_8epilogue10collective18CollectiveEpilogueINS1E_23Sm100TmaWarpSpecializedILi4ELi2ELi16ELb1ELb0EEEJSI_NS5_IJNST_ISF_SB_EENST_INSA_ILi16EEESB_EEEEEfSJ_fSJ_NS1E_6fusion15FusionCallbacksIS1I_NS1N_17LinearCombinationIffffLNS_15FloatRoundStyleE2EEESI_S1M_JEEENS4_5SM1004TMEM4LOAD26SM100_TMEM_LOAD_32dp32b16xES1C_NS12_INS13_ILi2ELi4ELi3EEES16_NST_INS5_IJSC_S1K_EEENS5_IJS1K_SB_EEEEEEENS4_39AutoVectorizingCopyWithAssumedAlignmentILi128EEENS4_14SM90_TMA_STOREES21_S23_S23_EEEvvEEEEvNT_6ParamsE --------------------------
	.section	.nv.info._ZN7cutlass13device_kernelINS_4gemm6kernel13GemmUniversalIN4cute5tupleIJiiiiEEENS1_10collective13CollectiveMmaINS1_35MainloopSm100TmaUmmaWarpSpecializedILi8ELi2ELi4ENS5_IJNS4_1CILi1EEENSA_ILi8EEESB_EEEEENS5_IJNSA_ILi128EEENSA_ILi64EEENSA_ILi32EEEEEEfNS5_IJlSB_lEEEfSJ_NS4_8TiledMMAINS4_8MMA_AtomIJNS4_17SM100_MMA_TF32_SSINS_10tfloat32_tESN_fLi128ELi64ELNS4_4UMMA5MajorE0ELSP_0ELNSO_7ScaleInE0ELSQ_0EEEEEENS4_6LayoutINS5_IJSB_SB_SB_EEENS5_IJNSA_ILi0EEESV_SV_EEEEENS5_IJNS4_10UnderscoreESY_SY_EEEEENS4_23SM90_TMA_LOAD_MULTICASTENS4_14ComposedLayoutINS4_7SwizzleILi3ELi4ELi3EEENS4_18smem_ptr_flag_bitsILi32EEENST_INS5_IJSC_SH_EEENS5_IJSH_SB_EEEEEEEvNS4_8identityENS4_13SM90_TMA_LOADES1A_vS1B_EENS_8epilogue10collective18CollectiveEpilogueINS1E_23Sm100TmaWarpSpecializedILi4ELi2ELi16ELb1ELb0EEEJSI_NS5_IJNST_ISF_SB_EENST_INSA_ILi16EEESB_EEEEEfSJ_fSJ_NS1E_6fusion15FusionCallbacksIS1I_NS1N_17LinearCombinationIffffLNS_15FloatRoundStyleE2EEESI_S1M_JEEENS4_5SM1004TMEM4LOAD26SM100_TMEM_LOAD_32dp32b16xES1C_NS12_INS13_ILi2ELi4ELi3EEES16_NST_INS5_IJSC_S1K_EEENS5_IJS1K_SB_EEEEEEENS4_39AutoVectorizingCopyWithAssumedAlignmentILi128EEENS4_14SM90_TMA_STOREES21_S23_S23_EEEvvEEEEvNT_6ParamsE,"",@"SHT_CUDA_INFO"
	.sectionflags	@""
	.align	4


	//----- nvinfo : EIATTR_CUDA_API_VERSION
	.align		4
        /*0000*/ 	.byte	0x04, 0x37
        /*0002*/ 	.short	(.L_31 - .L_30)
.L_30:
        /*0004*/ 	.word	0x00000082


	//----- nvinfo : EIATTR_KPARAM_INFO
	.align		4
.L_31:
        /*0008*/ 	.byte	0x04, 0x17
        /*000a*/ 	.short	(.L_33 - .L_32)
.L_32:
        /*000c*/ 	.word	0x00000000
        /*0010*/ 	.short	0x0000
        /*0012*/ 	.short	0x0000
        /*0014*/ 	.byte	0x00, 0xf0, 0x01, 0x20


	//----- nvinfo : EIATTR_AT_ENTRY_FRAGMENTS
	.align		4
.L_33:
        /*0018*/ 	.byte	0x04, 0x4f
        /*001a*/ 	.short	(.L_35 - .L_34)


	//   ....[0]....
.L_34:
        /*001c*/ 	.word	0x00000006


	//----- nvinfo : EIATTR_RESERVED_SMEM_USED
	.align		4
.L_35:
        /*0020*/ 	.byte	0x01, 0x41
	.zero		2


	//----- nvinfo : EIATTR_SPARSE_MMA_MASK
	.align		4
        /*0024*/ 	.byte	0x03, 0x50
        /*0026*/ 	.short	0x0000


	//----- nvinfo : EIATTR_TCGEN05_1CTA_USED
	.align		4
        /*0028*/ 	.byte	0x01, 0x51
	.zero		2


	//----- nvinfo : EIATTR_MAXREG_COUNT
	.align		4
        /*002c*/ 	.byte	0x03, 0x1b
        /*002e*/ 	.short	0x00ff


	//----- nvinfo : EIATTR_NUM_BARRIERS
	.align		4
        /*0030*/ 	.byte	0x02, 0x4c
        /*0032*/ 	.byte	0x07
	.zero		1


	//----- nvinfo : EIATTR_EXTERNS
	.align		4
        /*0034*/ 	.byte	0x04, 0x0f
        /*0036*/ 	.short	(.L_37 - .L_36)


	//   ....[0]....
	.align		4
.L_36:
        /*0038*/ 	.word	index@(__assertfail)


	//----- nvinfo : EIATTR_MERCURY_ISA_VERSION
	.align		4
.L_37:
        /*003c*/ 	.byte	0x03, 0x5f
        /*003e*/ 	.short	0x0101


	//----- nvinfo : EIATTR_INT_WARP_WIDE_INSTR_OFFSETS
	.align		4
        /*0040*/ 	.byte	0x04, 0x31
        /*0042*/ 	.short	(.L_39 - .L_38)


	//   ....[0]....
.L_38:
        /*0044*/ 	.word	0x00004120


	//   ....[1]....
        /*0048*/ 	.word	0x00004150


	//   ....[2]....
        /*004c*/ 	.word	0x00004170


	//   ....[3]....
        /*0050*/ 	.word	0x00004cf0


	//   ....[4]....
        /*0054*/ 	.word	0x00004d60


	//   ....[5]....
        /*0058*/ 	.word	0x00004e30


	//   ....[6]....
        /*005c*/ 	.word	0x00004eb0


	//   ....[7]....
        /*0060*/ 	.word	0x00004fa0


	//   ....[8]....
        /*0064*/ 	.word	0x00005020


	//   ....[9]....
        /*0068*/ 	.word	0x00005100


	//   ....[10]....
        /*006c*/ 	.word	0x000051b0


	//----- nvinfo : EIATTR_COOP_GROUP_MASK_REGIDS
	.align		4
.L_39:
        /*0070*/ 	.byte	0x04, 0x29
        /*0072*/ 	.short	(.L_41 - .L_40)


	//   ....[0]....
.L_40:
        /*0074*/ 	.word	0xffffffff


	//   ....[1]....
        /*0078*/ 	.word	0xffffffff


	//   ....[2]....
        /*007c*/ 	.word	0xffffffff


	//   ....[3]....
        /*0080*/ 	.word	0xffffffff


	//   ....[4]....
        /*0084*/ 	.word	0xffffffff


	//   ....[5]....
        /*0088*/ 	.word	0xffffffff


	//   ....[6]....
        /*008c*/ 	.word	0xffffffff


	//   ....[7]....
        /*0090*/ 	.word	0xffffffff


	//   ....[8]....
        /*0094*/ 	.word	0xffffffff


	//   ....[9]....
        /*0098*/ 	.word	0xffffffff


	//   ....[10]....
        /*009c*/ 	.word	0xffffffff


	//   ....[11]....
        /*00a0*/ 	.word	0xffffffff


	//   ....[12]....
        /*00a4*/ 	.word	0xffffffff


	//   ....[13]....
        /*00a8*/ 	.word	0xffffffff


	//----- nvinfo : EIATTR_COOP_GROUP_INSTR_OFFSETS
	.align		4
.L_41:
        /*00ac*/ 	.byte	0x04, 0x28
        /*00ae*/ 	.short	(.L_43 - .L_42)


	//   ....[0]....
.L_42:
        /*00b0*/ 	.word	0x00000080


	//   ....[1]....
        /*00b4*/ 	.word	0x000004f0


	//   ....[2]....
        /*00b8*/ 	.word	0x00000750


	//   ....[3]....
        /*00bc*/ 	.word	0x000008f0


	//   ....[4]....
        /*00c0*/ 	.word	0x000009f0


	//   ....[5]....
        /*00c4*/ 	.word	0x00000b60


	//   ....[6]....
        /*00c8*/ 	.word	0x00000d00


	//   ....[7]....
        /*00cc*/ 	.word	0x00000eb0


	//   ....[8]....
        /*00d0*/ 	.word	0x00002240


	//   ....[9]....
        /*00d4*/ 	.word	0x00003370


	//   ....[10]....
        /*00d8*/ 	.word	0x00003580


	//   ....[11]....
        /*00dc*/ 	.word	0x000035b0


	//   ....[12]....
        /*00e0*/ 	.word	0x00004000


	//   ....[13]....
        /*00e4*/ 	.word	0x00004230


	//----- nvinfo : EIATTR_VRC_CTA_INIT_COUNT
	.align		4
.L_43:
        /*00e8*/ 	.byte	0x02, 0x4a
        /*00ea*/ 	.byte	0x80
	.zero		1


	//----- nvinfo : EIATTR_SYSCALL_OFFSETS
	.align		4
        /*00ec*/ 	.byte	0x04, 0x46
        /*00ee*/ 	.short	(.L_45 - .L_44)


	//   ....[0]....
.L_44:
        /*00f0*/ 	.word	0x00005e00


	//   ....[1]....
        /*00f4*/ 	.word	0x00005ef0


	//   ....[2]....
        /*00f8*/ 	.word	0x00006690


	//   ....[3]....
        /*00fc*/ 	.word	0x00006e10


	//   ....[4]....
        /*0100*/ 	.word	0x00007570


	//   ....[5]....
        /*0104*/ 	.word	0x00007cc0


	//----- nvinfo : EIATTR_MBARRIER_INSTR_OFFSETS
	.align		4
.L_45:
        /*0108*/ 	.byte	0x04, 0x39
        /*010a*/ 	.short	(.L_47 - .L_46)


	//   ....[0]....
.L_46:
        /*010c*/ 	.word	0x00000630
        /*0110*/ 	.word	0x000000ff
        /*0114*/ 	.word	0x00000000
        /*0118*/ 	.short	0x0100
        /*011a*/ 	.byte	0x04
	.zero		1


	//   ....[1]....
        /*011c*/ 	.word	0x00000640
        /*0120*/ 	.word	0x000000ff
        /*0124*/ 	.word	0x00000040
        /*0128*/ 	.short	0x0100
        /*012a*/ 	.byte	0x04
	.zero		1


	//   ....[2]....
        /*012c*/ 	.word	0x00000650
        /*0130*/ 	.word	0x000000ff
        /*0134*/ 	.word	0x00000008
        /*0138*/ 	.short	0x0100
        /*013a*/ 	.byte	0x04
	.zero		1


	//   ....[3]....
        /*013c*/ 	.word	0x00000660
        /*0140*/ 	.word	0x000000ff
        /*0144*/ 	.word	0x00000048
        /*0148*/ 	.short	0x0100
        /*014a*/ 	.byte	0x04
	.zero		1


	//   ....[4]....
        /*014c*/ 	.word	0x00000670
        /*0150*/ 	.word	0x000000ff
        /*0154*/ 	.word	0x00000010
        /*0158*/ 	.short	0x0100
        /*015a*/ 	.byte	0x04
	.zero		1


	//   ....[5]....
        /*015c*/ 	.word	0x00000680
        /*0160*/ 	.word	0x000000ff
        /*0164*/ 	.word	0x00000050
        /*0168*/ 	.short	0x0100
        /*016a*/ 	.byte	0x04
	.zero		1


	//   ....[6]....
        /*016c*/ 	.word	0x00000690
        /*0170*/ 	.word	0x000000ff
        /*0174*/ 	.word	0x00000018
        /*0178*/ 	.short	0x0100
        /*017a*/ 	.byte	0x04
	.zero		1


	//   ....[7]....
        /*017c*/ 	.word	0x000006a0
        /*0180*/ 	.word	0x000000ff
        /*0184*/ 	.word	0x00000058
        /*0188*/ 	.short	0x0100
        /*018a*/ 	.byte	0x04
	.zero		1


	//   ....[8]....
        /*018c*/ 	.word	0x000006b0
        /*0190*/ 	.word	0x000000ff
        /*0194*/ 	.word	0x00000020
        /*0198*/ 	.short	0x0100
        /*019a*/ 	.byte	0x04
	.zero		1


	//   ....[9]....
        /*019c*/ 	.word	0x000006c0
        /*01a0*/ 	.word	0x000000ff
        /*01a4*/ 	.word	0x00000060
        /*01a8*/ 	.short	0x0100
        /*01aa*/ 	.byte	0x04
	.zero		1


	//   ....[10]....
        /*01ac*/ 	.word	0x000006d0
        /*01b0*/ 	.word	0x000000ff
        /*01b4*/ 	.word	0x00000028
        /*01b8*/ 	.short	0x0100
        /*01ba*/ 	.byte	0x04
	.zero		1


	//   ....[11]....
        /*01bc*/ 	.word	0x000006e0
        /*01c0*/ 	.word	0x000000ff
        /*01c4*/ 	.word	0x00000068
        /*01c8*/ 	.short	0x0100
        /*01ca*/ 	.byte	0x04
	.zero		1


	//   ....[12]....
        /*01cc*/ 	.word	0x000006f0
        /*01d0*/ 	.word	0x000000ff
        /*01d4*/ 	.word	0x00000030
        /*01d8*/ 	.short	0x0100
        /*01da*/ 	.byte	0x04
	.zero		1


	//   ....[13]....
        /*01dc*/ 	.word	0x00000700
        /*01e0*/ 	.word	0x000000ff
        /*01e4*/ 	.word	0x00000070
        /*01e8*/ 	.short	0x0100
        /*01ea*/ 	.byte	0x04
	.zero		1


	//   ....[14]....
        /*01ec*/ 	.word	0x00000710
        /*01f0*/ 	.word	0x000000ff
        /*01f4*/ 	.word	0x00000038
        /*01f8*/ 	.short	0x0100
        /*01fa*/ 	.byte	0x04
	.zero		1


	//   ....[15]....
        /*01fc*/ 	.word	0x00000720
        /*0200*/ 	.word	0x000000ff
        /*0204*/ 	.word	0x00000078
        /*0208*/ 	.short	0x0100
        /*020a*/ 	.byte	0x04
	.zero		1


	//   ....[16]....
        /*020c*/ 	.word	0x00000860
        /*0210*/ 	.word	0x000000ff
        /*0214*/ 	.word	0x00000080
        /*0218*/ 	.short	0x0100
        /*021a*/ 	.byte	0x04
	.zero		1


	//   ....[17]....
        /*021c*/ 	.word	0x00000870
        /*0220*/ 	.word	0x000000ff
        /*0224*/ 	.word	0x000000a0
        /*0228*/ 	.short	0x0100
        /*022a*/ 	.byte	0x04
	.zero		1


	//   ....[18]....
        /*022c*/ 	.word	0x00000880
        /*0230*/ 	.word	0x000000ff
        /*0234*/ 	.word	0x00000088
        /*0238*/ 	.short	0x0100
        /*023a*/ 	.byte	0x04
	.zero		1


	//   ....[19]....
        /*023c*/ 	.word	0x00000890
        /*0240*/ 	.word	0x000000ff
        /*0244*/ 	.word	0x000000a8
        /*0248*/ 	.short	0x0100
        /*024a*/ 	.byte	0x04
	.zero		1


	//   ....[20]....
        /*024c*/ 	.word	0x000008a0
        /*0250*/ 	.word	0x000000ff
        /*0254*/ 	.word	0x00000090
        /*0258*/ 	.short	0x0100
        /*025a*/ 	.byte	0x04
	.zero		1


	//   ....[21]....
        /*025c*/ 	.word	0x000008b0
        /*0260*/ 	.word	0x000000ff
        /*0264*/ 	.word	0x000000b0
        /*0268*/ 	.short	0x0100
        /*026a*/ 	.byte	0x04
	.zero		1


	//   ....[22]....
        /*026c*/ 	.word	0x000008c0
        /*0270*/ 	.word	0x000000ff
        /*0274*/ 	.word	0x00000098
        /*0278*/ 	.short	0x0100
        /*027a*/ 	.byte	0x04
	.zero		1


	//   ....[23]....
        /*027c*/ 	.word	0x000008d0
        /*0280*/ 	.word	0x000000ff
        /*0284*/ 	.word	0x000000b8
        /*0288*/ 	.short	0x0100
        /*028a*/ 	.byte	0x04
	.zero		1


	//   ....[24]....
        /*028c*/ 	.word	0x000009c0
        /*0290*/ 	.word	0x000000ff
        /*0294*/ 	.word	0x000000c0
        /*0298*/ 	.short	0x0100
        /*029a*/ 	.byte	0x06
	.zero		1


	//   ....[25]....
        /*029c*/ 	.word	0x000009d0
        /*02a0*/ 	.word	0x000000ff
        /*02a4*/ 	.word	0x000000c8
        /*02a8*/ 	.short	0x0100
        /*02aa*/ 	.byte	0x06
	.zero		1


	//   ....[26]....
        /*02ac*/ 	.word	0x00000b10
        /*02b0*/ 	.word	0x000000ff
        /*02b4*/ 	.word	0x000000d0
        /*02b8*/ 	.short	0x0100
        /*02ba*/ 	.byte	0x06
	.zero		1


	//   ....[27]....
        /*02bc*/ 	.word	0x00000b20
        /*02c0*/ 	.word	0x000000ff
        /*02c4*/ 	.word	0x000000e0
        /*02c8*/ 	.short	0x0100
        /*02ca*/ 	.byte	0x06
	.zero		1


	//   ....[28]....
        /*02cc*/ 	.word	0x00000b30
        /*02d0*/ 	.word	0x000000ff
        /*02d4*/ 	.word	0x000000d8
        /*02d8*/ 	.short	0x0100
        /*02da*/ 	.byte	0x06
	.zero		1


	//   ....[29]....
        /*02dc*/ 	.word	0x00000b40
        /*02e0*/ 	.word	0x000000ff
        /*02e4*/ 	.word	0x000000e8
        /*02e8*/ 	.short	0x0100
        /*02ea*/ 	.byte	0x06
	.zero		1


	//   ....[30]....
        /*02ec*/ 	.word	0x00000c70
        /*02f0*/ 	.word	0x000000ff
        /*02f4*/ 	.word	0x000000f0
        /*02f8*/ 	.short	0x0100
        /*02fa*/ 	.byte	0x04
	.zero		1


	//   ....[31]....
        /*02fc*/ 	.word	0x00000c80
        /*0300*/ 	.word	0x000000ff
        /*0304*/ 	.word	0x00000110
        /*0308*/ 	.short	0x0100
        /*030a*/ 	.byte	0x04
	.zero		1


	//   ....[32]....
        /*030c*/ 	.word	0x00000c90
        /*0310*/ 	.word	0x000000ff
        /*0314*/ 	.word	0x000000f8
        /*0318*/ 	.short	0x0100
        /*031a*/ 	.byte	0x04
	.zero		1


	//   ....[33]....
        /*031c*/ 	.word	0x00000ca0
        /*0320*/ 	.word	0x000000ff
        /*0324*/ 	.word	0x00000118
        /*0328*/ 	.short	0x0100
        /*032a*/ 	.byte	0x04
	.zero		1


	//   ....[34]....
        /*032c*/ 	.word	0x00000cb0
        /*0330*/ 	.word	0x000000ff
        /*0334*/ 	.word	0x00000100
        /*0338*/ 	.short	0x0100
        /*033a*/ 	.byte	0x04
	.zero		1


	//   ....[35]....
        /*033c*/ 	.word	0x00000cc0
        /*0340*/ 	.word	0x000000ff
        /*0344*/ 	.word	0x00000120
        /*0348*/ 	.short	0x0100
        /*034a*/ 	.byte	0x04
	.zero		1


	//   ....[36]....
        /*034c*/ 	.word	0x00000cd0
        /*0350*/ 	.word	0x000000ff
        /*0354*/ 	.word	0x00000108
        /*0358*/ 	.short	0x0100
        /*035a*/ 	.byte	0x04
	.zero		1


	//   ....[37]....
        /*035c*/ 	.word	0x00000ce0
        /*0360*/ 	.word	0x000000ff
        /*0364*/ 	.word	0x00000128
        /*0368*/ 	.short	0x0100
        /*036a*/ 	.byte	0x04
	.zero		1


	//   ....[38]....
        /*036c*/ 	.word	0x00000dd0
        /*0370*/ 	.word	0x000000ff
        /*0374*/ 	.word	0x00000130
        /*0378*/ 	.short	0x0100
        /*037a*/ 	.byte	0x04
	.zero		1


	//   ....[39]....
        /*037c*/ 	.word	0x00000de0
        /*0380*/ 	.word	0x000000ff
        /*0384*/ 	.word	0x00000140
        /*0388*/ 	.short	0x0100
        /*038a*/ 	.byte	0x04
	.zero		1


	//   ....[40]....
        /*038c*/ 	.word	0x00000df0
        /*0390*/ 	.word	0x000000ff
        /*0394*/ 	.word	0x00000138
        /*0398*/ 	.short	0x0100
        /*039a*/ 	.byte	0x04
	.zero		1


	//   ....[41]....
        /*039c*/ 	.word	0x00000e00
        /*03a0*/ 	.word	0x000000ff
        /*03a4*/ 	.word	0x00000148
        /*03a8*/ 	.short	0x0100
        /*03aa*/ 	.byte	0x04
	.zero		1


	//   ....[42]....
        /*03ac*/ 	.word	0x00001ae0
        /*03b0*/ 	.word	0x00000000
        /*03b4*/ 	.word	0x00000140
        /*03b8*/ 	.short	0x010a
        /*03ba*/ 	.byte	0xff
	.zero		1


	//   ....[43]....
        /*03bc*/ 	.word	0x00001b10
        /*03c0*/ 	.word	0x00000000
        /*03c4*/ 	.word	0x00000130
        /*03c8*/ 	.short	0x0101
        /*03ca*/ 	.byte	0xff
	.zero		1


	//   ....[44]....
        /*03cc*/ 	.word	0x00001bc0
        /*03d0*/ 	.word	0x000000ff
        /*03d4*/ 	.word	0x00000040
        /*03d8*/ 	.short	0x010a
        /*03da*/ 	.byte	0x04
	.zero		1


	//   ....[45]....
        /*03dc*/ 	.word	0x00001c40
        /*03e0*/ 	.word	0x000000ff
        /*03e4*/ 	.word	0x00000040
        /*03e8*/ 	.short	0x010a
        /*03ea*/ 	.byte	0x21
	.zero		1


	//   ....[46]....
        /*03ec*/ 	.word	0x00001dd0
        /*03f0*/ 	.word	0x000000ff
        /*03f4*/ 	.word	0x00000040
        /*03f8*/ 	.short	0x010a
        /*03fa*/ 	.byte	0x08
	.zero		1


	//   ....[47]....
        /*03fc*/ 	.word	0x00001f00
        /*0400*/ 	.word	0x000000ff
        /*0404*/ 	.word	0x000000c8
        /*0408*/ 	.short	0x0101
        /*040a*/ 	.byte	0x07
	.zero		1


	//   ....[48]....
        /*040c*/ 	.word	0x00001f20
        /*0410*/ 	.word	0x000000ff
        /*0414*/ 	.word	0x00000040
        /*0418*/ 	.short	0x010a
        /*041a*/ 	.byte	0x04
	.zero		1


	//   ....[49]....
        /*041c*/ 	.word	0x00001fa0
        /*0420*/ 	.word	0x000000ff
        /*0424*/ 	.word	0x00000040
        /*0428*/ 	.short	0x010a
        /*042a*/ 	.byte	0x11
	.zero		1


	//   ....[50]....
        /*042c*/ 	.word	0x00002130
        /*0430*/ 	.word	0x000000ff
        /*0434*/ 	.word	0x00000040
        /*0438*/ 	.short	0x010a
        /*043a*/ 	.byte	0x06
	.zero		1


	//   ....[51]....
        /*043c*/ 	.word	0x00002270
        /*0440*/ 	.word	0x00000003
        /*0444*/ 	.word	0x000000d0
        /*0448*/ 	.short	0x010a
        /*044a*/ 	.byte	0xff
	.zero		1


	//   ....[52]....
        /*044c*/ 	.word	0x000023c0
        /*0450*/ 	.word	0x00000000
        /*0454*/ 	.word	0x00000000
        /*0458*/ 	.short	0x0101
        /*045a*/ 	.byte	0xff
	.zero		1


	//   ....[53]....
        /*045c*/ 	.word	0x00002980
        /*0460*/ 	.word	0x000000ff
        /*0464*/ 	.word	0x00000000
        /*0468*/ 	.short	0x010a
        /*046a*/ 	.byte	0x04
	.zero		1


	//   ....[54]....
        /*046c*/ 	.word	0x00002a10
        /*0470*/ 	.word	0x000000ff
        /*0474*/ 	.word	0x00000000
        /*0478*/ 	.short	0x010a
        /*047a*/ 	.byte	0x05
	.zero		1


	//   ....[55]....
        /*047c*/ 	.word	0x00002aa0
        /*0480*/ 	.word	0x000000ff
        /*0484*/ 	.word	0x00000000
        /*0488*/ 	.short	0x010a
        /*048a*/ 	.byte	0x05
	.zero		1


	//   ....[56]....
        /*048c*/ 	.word	0x00002b30
        /*0490*/ 	.word	0x000000ff
        /*0494*/ 	.word	0x00000000
        /*0498*/ 	.short	0x010a
        /*049a*/ 	.byte	0x05
	.zero		1


	//   ....[57]....
        /*049c*/ 	.word	0x00002bc0
        /*04a0*/ 	.word	0x000000ff
        /*04a4*/ 	.word	0x00000000
        /*04a8*/ 	.short	0x010a
        /*04aa*/ 	.byte	0x05
	.zero		1


	//   ....[58]....
        /*04ac*/ 	.word	0x00002c50
        /*04b0*/ 	.word	0x000000ff
        /*04b4*/ 	.word	0x00000000
        /*04b8*/ 	.short	0x010a
        /*04ba*/ 	.byte	0x05
	.zero		1


	//   ....[59]....
        /*04bc*/ 	.word	0x00002ce0
        /*04c0*/ 	.word	0x000000ff
        /*04c4*/ 	.word	0x00000000
        /*04c8*/ 	.short	0x010a
        /*04ca*/ 	.byte	0x05
	.zero		1


	//   ....[60]....
        /*04cc*/ 	.word	0x00002d80
        /*04d0*/ 	.word	0x00000000
        /*04d4*/ 	.word	0x00000000
        /*04d8*/ 	.short	0x010a
        /*04da*/ 	.byte	0xff
	.zero		1


	//   ....[61]....
        /*04dc*/ 	.word	0x00002ec0
        /*04e0*/ 	.word	0x00000002
        /*04e4*/ 	.word	0x00000130
        /*04e8*/ 	.short	0x010a
        /*04ea*/ 	.byte	0xff
	.zero		1


	//   ....[62]....
        /*04ec*/ 	.word	0x00002f30
        /*04f0*/ 	.word	0x00000002
        /*04f4*/ 	.word	0x00000000
        /*04f8*/ 	.short	0x0101
        /*04fa*/ 	.byte	0xff
	.zero		1


	//   ....[63]....
        /*04fc*/ 	.word	0x00002f50
        /*0500*/ 	.word	0x000000ff
        /*0504*/ 	.word	0x000000e0
        /*0508*/ 	.short	0x010a
        /*050a*/ 	.byte	0x04
	.zero		1


	//   ....[64]....
        /*050c*/ 	.word	0x00003070
        /*0510*/ 	.word	0x00000002
        /*0514*/ 	.word	0x000000d0
        /*0518*/ 	.short	0x010a
        /*051a*/ 	.byte	0xff
	.zero		1


	//   ....[65]....
        /*051c*/ 	.word	0x00003170
        /*0520*/ 	.word	0x00000002
        /*0524*/ 	.word	0x00000000
        /*0528*/ 	.short	0x0101
        /*052a*/ 	.byte	0xff
	.zero		1


	//   ....[66]....
        /*052c*/ 	.word	0x00003200
        /*0530*/ 	.word	0x000000ff
        /*0534*/ 	.word	0x000000e0
        /*0538*/ 	.short	0x0106
        /*053a*/ 	.byte	0x04
	.zero		1


	//   ....[67]....
        /*053c*/ 	.word	0x00003220
        /*0540*/ 	.word	0x000000ff
        /*0544*/ 	.word	0x000000e0
        /*0548*/ 	.short	0x010a
        /*054a*/ 	.byte	0x04
	.zero		1


	//   ....[68]....
        /*054c*/ 	.word	0x000032b0
        /*0550*/ 	.word	0x000000ff
        /*0554*/ 	.word	0x000000e0
        /*0558*/ 	.short	0x0106
        /*055a*/ 	.byte	0x07
	.zero		1


	//   ....[69]....
        /*055c*/ 	.word	0x000032f0
        /*0560*/ 	.word	0x00000000
        /*0564*/ 	.word	0x000000e0
        /*0568*/ 	.short	0x010a
        /*056a*/ 	.byte	0xff
	.zero		1


	//   ....[70]....
        /*056c*/ 	.word	0x00003850
        /*0570*/ 	.word	0x00000000
        /*0574*/ 	.word	0x000000d0
        /*0578*/ 	.short	0x010a
        /*057a*/ 	.byte	0xff
	.zero		1


	//   ....[71]....
        /*057c*/ 	.word	0x00003960
        /*0580*/ 	.word	0x00000003
        /*0584*/ 	.word	0x00000000
        /*0588*/ 	.short	0x0101
        /*058a*/ 	.byte	0xff
	.zero		1


	//   ....[72]....
        /*058c*/ 	.word	0x00003970
        /*0590*/ 	.word	0x000000ff
        /*0594*/ 	.word	0x00000000
        /*0598*/ 	.short	0x010a
        /*059a*/ 	.byte	0x04
	.zero		1


	//   ....[73]....
        /*059c*/ 	.word	0x00003990
        /*05a0*/ 	.word	0x000000ff
        /*05a4*/ 	.word	0x00000110
        /*05a8*/ 	.short	0x010a
        /*05aa*/ 	.byte	0x1e
	.zero		1


	//   ....[74]....
        /*05ac*/ 	.word	0x00003a60
        /*05b0*/ 	.word	0x000000ff
        /*05b4*/ 	.word	0x00000000
        /*05b8*/ 	.short	0x010a
        /*05ba*/ 	.byte	0x05
	.zero		1


	//   ....[75]....
        /*05bc*/ 	.word	0x00003ba0
        /*05c0*/ 	.word	0x000000ff
        /*05c4*/ 	.word	0x00000000
        /*05c8*/ 	.short	0x010a
        /*05ca*/ 	.byte	0x04
	.zero		1


	//   ....[76]....
        /*05cc*/ 	.word	0x00003e30
        /*05d0*/ 	.word	0x000000ff
        /*05d4*/ 	.word	0x00000000
        /*05d8*/ 	.short	0x010a
        /*05da*/ 	.byte	0x04
	.zero		1


	//   ....[77]....
        /*05dc*/ 	.word	0x00003ec0
        /*05e0*/ 	.word	0x000000ff
        /*05e4*/ 	.word	0x00000000
        /*05e8*/ 	.short	0x010a
        /*05ea*/ 	.byte	0x05
	.zero		1


	//   ....[78]....
        /*05ec*/ 	.word	0x00003f50
        /*05f0*/ 	.word	0x000000ff
        /*05f4*/ 	.word	0x00000000
        /*05f8*/ 	.short	0x010a
        /*05fa*/ 	.byte	0x05
	.zero		1


	//   ....[79]....
        /*05fc*/ 	.word	0x00003fe0
        /*0600*/ 	.word	0x000000ff
        /*0604*/ 	.word	0x00000000
        /*0608*/ 	.short	0x010a
        /*060a*/ 	.byte	0x04
	.zero		1


	//   ....[80]....
        /*060c*/ 	.word	0x000044f0
        /*0610*/ 	.word	0x0000000c
        /*0614*/ 	.word	0x000000d0
        /*0618*/ 	.short	0x010a
        /*061a*/ 	.byte	0xff
	.zero		1


	//   ....[81]....
        /*061c*/ 	.word	0x00004660
        /*0620*/ 	.word	0x00000000
        /*0624*/ 	.word	0x00000000
        /*0628*/ 	.short	0x0101
        /*062a*/ 	.byte	0xff
	.zero		1


	//   ....[82]....
        /*062c*/ 	.word	0x00004af0
        /*0630*/ 	.word	0x000000ff
        /*0634*/ 	.word	0x000000c8
        /*0638*/ 	.short	0x010a
        /*063a*/ 	.byte	0x15
	.zero		1


	//   ....[83]....
        /*063c*/ 	.word	0x00004c70
        /*0640*/ 	.word	0x000000ff
        /*0644*/ 	.word	0x000000a0
        /*0648*/ 	.short	0x010a
        /*064a*/ 	.byte	0x15
	.zero		1


	//   ....[84]....
        /*064c*/ 	.word	0x00004de0
        /*0650*/ 	.word	0x000000ff
        /*0654*/ 	.word	0x00000080
        /*0658*/ 	.short	0x010b
        /*065a*/ 	.byte	0x15
	.zero		1


	//   ....[85]....
        /*065c*/ 	.word	0x00004df0
        /*0660*/ 	.word	0x000000ff
        /*0664*/ 	.word	0x00000000
        /*0668*/ 	.short	0x0101
        /*066a*/ 	.byte	0x28
	.zero		1


	//   ....[86]....
        /*066c*/ 	.word	0x00004e00
        /*0670*/ 	.word	0x000000ff
        /*0674*/ 	.word	0x000000a8
        /*0678*/ 	.short	0x010a
        /*067a*/ 	.byte	0x15
	.zero		1


	//   ....[87]....
        /*067c*/ 	.word	0x00004f50
        /*0680*/ 	.word	0x000000ff
        /*0684*/ 	.word	0x00000088
        /*0688*/ 	.short	0x010b
        /*068a*/ 	.byte	0x15
	.zero		1


	//   ....[88]....
        /*068c*/ 	.word	0x00004f60
        /*0690*/ 	.word	0x000000ff
        /*0694*/ 	.word	0x00000000
        /*0698*/ 	.short	0x0101
        /*069a*/ 	.byte	0x27
	.zero		1


	//   ....[89]....
        /*069c*/ 	.word	0x00004f70
        /*06a0*/ 	.word	0x000000ff
        /*06a4*/ 	.word	0x000000b0
        /*06a8*/ 	.short	0x010a
        /*06aa*/ 	.byte	0x15
	.zero		1


	//   ....[90]....
        /*06ac*/ 	.word	0x000050b0
        /*06b0*/ 	.word	0x000000ff
        /*06b4*/ 	.word	0x00000090
        /*06b8*/ 	.short	0x010b
        /*06ba*/ 	.byte	0x15
	.zero		1


	//   ....[91]....
        /*06bc*/ 	.word	0x000050c0
        /*06c0*/ 	.word	0x000000ff
        /*06c4*/ 	.word	0x00000000
        /*06c8*/ 	.short	0x0101
        /*06ca*/ 	.byte	0x26
	.zero		1


	//   ....[92]....
        /*06cc*/ 	.word	0x000050d0
        /*06d0*/ 	.word	0x000000ff
        /*06d4*/ 	.word	0x000000b8
        /*06d8*/ 	.short	0x010a
        /*06da*/ 	.byte	0x15
	.zero		1


	//   ....[93]....
        /*06dc*/ 	.word	0x000052d0
        /*06e0*/ 	.word	0x000000ff
        /*06e4*/ 	.word	0x00000098
        /*06e8*/ 	.short	0x010b
        /*06ea*/ 	.byte	0x15
	.zero		1


	//   ....[94]....
        /*06ec*/ 	.word	0x000052e0
        /*06f0*/ 	.word	0x000000ff
        /*06f4*/ 	.word	0x00000000
        /*06f8*/ 	.short	0x0101
        /*06fa*/ 	.byte	0x25
	.zero		1


	//   ....[95]....
        /*06fc*/ 	.word	0x00005310
        /*0700*/ 	.word	0x000000ff
        /*0704*/ 	.word	0x000000a0
        /*0708*/ 	.short	0x010a
        /*070a*/ 	.byte	0x15
	.zero		1


	//   ....[96]....
        /*070c*/ 	.word	0x00005330
        /*0710*/ 	.word	0x000000ff
        /*0714*/ 	.word	0x000000a8
        /*0718*/ 	.short	0x010a
        /*071a*/ 	.byte	0x15
	.zero		1


	//   ....[97]....
        /*071c*/ 	.word	0x00005350
        /*0720*/ 	.word	0x000000ff
        /*0724*/ 	.word	0x000000b0
        /*0728*/ 	.short	0x010a
        /*072a*/ 	.byte	0x15
	.zero		1


	//   ....[98]....
        /*072c*/ 	.word	0x00005390
        /*0730*/ 	.word	0x00000000
        /*0734*/ 	.word	0x000000b8
        /*0738*/ 	.short	0x010a
        /*073a*/ 	.byte	0xff
	.zero		1


	//   ....[99]....
        /*073c*/ 	.word	0x00005690
        /*0740*/ 	.word	0x00000003
        /*0744*/ 	.word	0x000000d0
        /*0748*/ 	.short	0x010a
        /*074a*/ 	.byte	0xff
	.zero		1


	//   ....[100]....
        /*074c*/ 	.word	0x00005810
        /*0750*/ 	.word	0x00000000
        /*0754*/ 	.word	0x00000000
        /*0758*/ 	.short	0x0101
        /*075a*/ 	.byte	0xff
	.zero		1


	//   ....[101]....
        /*075c*/ 	.word	0x00006350
        /*0760*/ 	.word	0x000000ff
        /*0764*/ 	.word	0x00000080
        /*0768*/ 	.short	0x010a
        /*076a*/ 	.byte	0x2d
	.zero		1


	//   ....[102]....
        /*076c*/ 	.word	0x00006390
        /*0770*/ 	.word	0x00000045
        /*0774*/ 	.word	0x000000f0
        /*0778*/ 	.short	0x010a
        /*077a*/ 	.byte	0xff
	.zero		1


	//   ....[103]....
        /*077c*/ 	.word	0x00006480
        /*0780*/ 	.word	0x000000ff
        /*0784*/ 	.word	0x00000080
        /*0788*/ 	.short	0x010a
        /*078a*/ 	.byte	0x2d
	.zero		1


	//   ....[104]....
        /*078c*/ 	.word	0x00006570
        /*0790*/ 	.word	0x00000045
        /*0794*/ 	.word	0x000000f0
        /*0798*/ 	.short	0x010a
        /*079a*/ 	.byte	0xff
	.zero		1


	//   ....[105]....
        /*079c*/ 	.word	0x00006b40
        /*07a0*/ 	.word	0x00000000
        /*07a4*/ 	.word	0x00000000
        /*07a8*/ 	.short	0x0101
        /*07aa*/ 	.byte	0xff
	.zero		1


	//   ....[106]....
        /*07ac*/ 	.word	0x00006b50
        /*07b0*/ 	.word	0x00000002
        /*07b4*/ 	.word	0x00000080
        /*07b8*/ 	.short	0x010a
        /*07ba*/ 	.byte	0xff
	.zero		1


	//   ....[107]....
        /*07bc*/ 	.word	0x00006c30
        /*07c0*/ 	.word	0x00000002
        /*07c4*/ 	.word	0x00000080
        /*07c8*/ 	.short	0x010a
        /*07ca*/ 	.byte	0xff
	.zero		1


	//   ....[108]....
        /*07cc*/ 	.word	0x000072a0
        /*07d0*/ 	.word	0x00000014
        /*07d4*/ 	.word	0x00000000
        /*07d8*/ 	.short	0x0101
        /*07da*/ 	.byte	0xff
	.zero		1


	//   ....[109]....
        /*07dc*/ 	.word	0x000072c0
        /*07e0*/ 	.word	0x00000006
        /*07e4*/ 	.word	0x00000080
        /*07e8*/ 	.short	0x010a
        /*07ea*/ 	.byte	0xff
	.zero		1


	//   ....[110]....
        /*07ec*/ 	.word	0x00007390
        /*07f0*/ 	.word	0x00000006
        /*07f4*/ 	.word	0x00000080
        /*07f8*/ 	.short	0x010a
        /*07fa*/ 	.byte	0xff
	.zero		1


	//   ....[111]....
        /*07fc*/ 	.word	0x000079f0
        /*0800*/ 	.word	0x00000014
        /*0804*/ 	.word	0x00000000
        /*0808*/ 	.short	0x0101
        /*080a*/ 	.byte	0xff
	.zero		1


	//   ....[112]....
        /*080c*/ 	.word	0x00007a10
        /*0810*/ 	.word	0x00000000
        /*0814*/ 	.word	0x00000080
        /*0818*/ 	.short	0x010a
        /*081a*/ 	.byte	0xff
	.zero		1


	//   ....[113]....
        /*081c*/ 	.word	0x00007ae0
        /*0820*/ 	.word	0x00000000
        /*0824*/ 	.word	0x00000080
        /*0828*/ 	.short	0x010a
        /*082a*/ 	.byte	0xff
	.zero		1


	//   ....[114]....
        /*082c*/ 	.word	0x00007ec0
        /*0830*/ 	.word	0x000000ff
        /*0834*/ 	.word	0x00000000
        /*0838*/ 	.short	0x0101
        /*083a*/ 	.byte	0x04
	.zero		1


	//   ....[115]....
        /*083c*/ 	.word	0x000081c0
        /*0840*/ 	.word	0x00000000
        /*0844*/ 	.word	0x00000000
        /*0848*/ 	.short	0x0101
        /*084a*/ 	.byte	0xff
	.zero		1


	//   ....[116]....
        /*084c*/ 	.word	0x00008470
        /*0850*/ 	.word	0x000000ff
        /*0854*/ 	.word	0x00000000
        /*0858*/ 	.short	0x0101
        /*085a*/ 	.byte	0x04
	.zero		1


	//   ....[117]....
        /*085c*/ 	.word	0x00008490
        /*0860*/ 	.word	0x00000000
        /*0864*/ 	.word	0x00000140
        /*0868*/ 	.short	0x010a
        /*086a*/ 	.byte	0xff
	.zero		1


	//   ....[118]....
        /*086c*/ 	.word	0x000084f0
        /*0870*/ 	.word	0x00000000
        /*0874*/ 	.word	0x00000040
        /*0878*/ 	.short	0x010a
        /*087a*/ 	.byte	0xff
	.zero		1


	//   ....[119]....
        /*087c*/ 	.word	0x00008550
        /*0880*/ 	.word	0x00000000
        /*0884*/ 	.word	0x00000040
        /*0888*/ 	.short	0x010a
        /*088a*/ 	.byte	0xff
	.zero		1


	//   ....[120]....
        /*088c*/ 	.word	0x000085a0
        /*0890*/ 	.word	0x00000003
        /*0894*/ 	.word	0x000000d0
        /*0898*/ 	.short	0x010a
        /*089a*/ 	.byte	0xff
	.zero		1


	//   ....[121]....
        /*089c*/ 	.word	0x00008600
        /*08a0*/ 	.word	0x00000000
        /*08a4*/ 	.word	0x00000000
        /*08a8*/ 	.short	0x010a
        /*08aa*/ 	.byte	0xff
	.zero		1


	//   ....[122]....
        /*08ac*/ 	.word	0x00008660
        /*08b0*/ 	.word	0x00000000
        /*08b4*/ 	.word	0x00000000
        /*08b8*/ 	.short	0x010a
        /*08ba*/ 	.byte	0xff
	.zero		1


	//   ....[123]....
        /*08bc*/ 	.word	0x000086c0
        /*08c0*/ 	.word	0x00000000
        /*08c4*/ 	.word	0x00000000
        /*08c8*/ 	.short	0x010a
        /*08ca*/ 	.byte	0xff
	.zero		1


	//   ....[124]....
        /*08cc*/ 	.word	0x00008720
        /*08d0*/ 	.word	0x00000000
        /*08d4*/ 	.word	0x00000000
        /*08d8*/ 	.short	0x010a
        /*08da*/ 	.byte	0xff
	.zero		1


	//   ....[125]....
        /*08dc*/ 	.word	0x00008780
        /*08e0*/ 	.word	0x00000000
        /*08e4*/ 	.word	0x00000000
        /*08e8*/ 	.short	0x010a
        /*08ea*/ 	.byte	0xff
	.zero		1


	//   ....[126]....
        /*08ec*/ 	.word	0x000087e0
        /*08f0*/ 	.word	0x00000000
        /*08f4*/ 	.word	0x00000000
        /*08f8*/ 	.short	0x010a
        /*08fa*/ 	.byte	0xff
	.zero		1


	//   ....[127]....
        /*08fc*/ 	.word	0x00008840
        /*0900*/ 	.word	0x00000000
        /*0904*/ 	.word	0x00000000
        /*0908*/ 	.short	0x010a
        /*090a*/ 	.byte	0xff
	.zero		1


	//   ....[128]....
        /*090c*/ 	.word	0x00008890
        /*0910*/ 	.word	0x00000002
        /*0914*/ 	.word	0x00000130
        /*0918*/ 	.short	0x010a
        /*091a*/ 	.byte	0xff
	.zero		1


	//   ....[129]....
        /*091c*/ 	.word	0x000088f0
        /*0920*/ 	.word	0x00000002
        /*0924*/ 	.word	0x000000e0
        /*0928*/ 	.short	0x010a
        /*092a*/ 	.byte	0xff
	.zero		1


	//   ....[130]....
        /*092c*/ 	.word	0x00008940
        /*0930*/ 	.word	0x00000002
        /*0934*/ 	.word	0x000000d0
        /*0938*/ 	.short	0x010a
        /*093a*/ 	.byte	0xff
	.zero		1


	//   ....[131]....
        /*093c*/ 	.word	0x000089a0
        /*0940*/ 	.word	0x00000000
        /*0944*/ 	.word	0x000000e0
        /*0948*/ 	.short	0x010a
        /*094a*/ 	.byte	0xff
	.zero		1


	//   ....[132]....
        /*094c*/ 	.word	0x000089f0
        /*0950*/ 	.word	0x00000000
        /*0954*/ 	.word	0x000000d0
        /*0958*/ 	.short	0x010a
        /*095a*/ 	.byte	0xff
	.zero		1


	//   ....[133]....
        /*095c*/ 	.word	0x00008a50
        /*0960*/ 	.word	0x00000002
        /*0964*/ 	.word	0x00000110
        /*0968*/ 	.short	0x010a
        /*096a*/ 	.byte	0xff
	.zero		1


	//   ....[134]....
        /*096c*/ 	.word	0x00008ab0
        /*0970*/ 	.word	0x00000000
        /*0974*/ 	.word	0x00000000
        /*0978*/ 	.short	0x010a
        /*097a*/ 	.byte	0xff
	.zero		1


	//   ....[135]....
        /*097c*/ 	.word	0x00008b10
        /*0980*/ 	.word	0x00000000
        /*0984*/ 	.word	0x00000000
        /*0988*/ 	.short	0x010a
        /*098a*/ 	.byte	0xff
	.zero		1


	//   ....[136]....
        /*098c*/ 	.word	0x00008b70
        /*0990*/ 	.word	0x00000000
        /*0994*/ 	.word	0x00000000
        /*0998*/ 	.short	0x010a
        /*099a*/ 	.byte	0xff
	.zero		1


	//   ....[137]....
        /*099c*/ 	.word	0x00008bd0
        /*09a0*/ 	.word	0x00000000
        /*09a4*/ 	.word	0x00000000
        /*09a8*/ 	.short	0x010a
        /*09aa*/ 	.byte	0xff
	.zero		1


	//   ....[138]....
        /*09ac*/ 	.word	0x00008c30
        /*09b0*/ 	.word	0x00000000
        /*09b4*/ 	.word	0x00000000
        /*09b8*/ 	.short	0x010a
        /*09ba*/ 	.byte	0xff
	.zero		1


	//   ....[139]....
        /*09bc*/ 	.word	0x00008c80
        /*09c0*/ 	.word	0x0000000c
        /*09c4*/ 	.word	0x000000d0
        /*09c8*/ 	.short	0x010a
        /*09ca*/ 	.byte	0xff
	.zero		1


	//   ....[140]....
        /*09cc*/ 	.word	0x00008ce0
        /*09d0*/ 	.word	0x00000000
        /*09d4*/ 	.word	0x000000c8
        /*09d8*/ 	.short	0x010a
        /*09da*/ 	.byte	0xff
	.zero		1


	//   ....[141]....
        /*09dc*/ 	.word	0x00008d40
        /*09e0*/ 	.word	0x00000000
        /*09e4*/ 	.word	0x000000a0
        /*09e8*/ 	.short	0x010a
        /*09ea*/ 	.byte	0xff
	.zero		1


	//   ....[142]....
        /*09ec*/ 	.word	0x00008da0
        /*09f0*/ 	.word	0x00000000
        /*09f4*/ 	.word	0x000000a8
        /*09f8*/ 	.short	0x010a
        /*09fa*/ 	.byte	0xff
	.zero		1


	//   ....[143]....
        /*09fc*/ 	.word	0x00008e00
        /*0a00*/ 	.word	0x00000000
        /*0a04*/ 	.word	0x000000b0
        /*0a08*/ 	.short	0x010a
        /*0a0a*/ 	.byte	0xff
	.zero		1


	//   ....[144]....
        /*0a0c*/ 	.word	0x00008e60
        /*0a10*/ 	.word	0x00000000
        /*0a14*/ 	.word	0x000000b8
        /*0a18*/ 	.short	0x010a
        /*0a1a*/ 	.byte	0xff
	.zero		1


	//   ....[145]....
        /*0a1c*/ 	.word	0x00008ec0
        /*0a20*/ 	.word	0x00000000
        /*0a24*/ 	.word	0x000000a0
        /*0a28*/ 	.short	0x010a
        /*0a2a*/ 	.byte	0xff
	.zero		1


	//   ....[146]....
        /*0a2c*/ 	.word	0x00008f20
        /*0a30*/ 	.word	0x00000000
        /*0a34*/ 	.word	0x000000a8
        /*0a38*/ 	.short	0x010a
        /*0a3a*/ 	.byte	0xff
	.zero		1


	//   ....[147]....
        /*0a3c*/ 	.word	0x00008f80
        /*0a40*/ 	.word	0x00000000
        /*0a44*/ 	.word	0x000000b0
        /*0a48*/ 	.short	0x010a
        /*0a4a*/ 	.byte	0xff
	.zero		1


	//   ....[148]....
        /*0a4c*/ 	.word	0x00008fd0
        /*0a50*/ 	.word	0x00000003
        /*0a54*/ 	.word	0x000000d0
        /*0a58*/ 	.short	0x010a
        /*0a5a*/ 	.byte	0xff
	.zero		1


	//   ....[149]....
        /*0a5c*/ 	.word	0x00009030
        /*0a60*/ 	.word	0x00000002
        /*0a64*/ 	.word	0x00000080
        /*0a68*/ 	.short	0x010a
        /*0a6a*/ 	.byte	0xff
	.zero		1


	//   ....[150]....
        /*0a6c*/ 	.word	0x00009080
        /*0a70*/ 	.word	0x00000045
        /*0a74*/ 	.word	0x000000f0
        /*0a78*/ 	.short	0x010a
        /*0a7a*/ 	.byte	0xff
	.zero		1


	//   ....[151]....
        /*0a7c*/ 	.word	0x000090d0
        /*0a80*/ 	.word	0x00000002
        /*0a84*/ 	.word	0x00000080
        /*0a88*/ 	.short	0x010a
        /*0a8a*/ 	.byte	0xff
	.zero		1


	//   ....[152]....
        /*0a8c*/ 	.word	0x00009120
        /*0a90*/ 	.word	0x00000006
        /*0a94*/ 	.word	0x00000080
        /*0a98*/ 	.short	0x010a
        /*0a9a*/ 	.byte	0xff
	.zero		1


	//   ....[153]....
        /*0a9c*/ 	.word	0x00009170
        /*0aa0*/ 	.word	0x00000000
        /*0aa4*/ 	.word	0x00000080
        /*0aa8*/ 	.short	0x010a
        /*0aaa*/ 	.byte	0xff
	.zero		1


	//----- nvinfo : EIATTR_NUM_MBARRIERS
	.align		4
.L_47:
        /*0aac*/ 	.byte	0x03, 0x38
        /*0aae*/ 	.short	0x002a


	//----- nvinfo : EIATTR_EXIT_INSTR_OFFSETS
	.align		4
        /*0ab0*/ 	.byte	0x04, 0x1c
        /*0ab2*/ 	.short	(.L_49 - .L_48)


	//   ....[0]....
.L_48:
        /*0ab4*/ 	.word	0x00002db0


	//   ....[1]....
        /*0ab8*/ 	.word	0x000032c0


	//   ....[2]....
        /*0abc*/ 	.word	0x00003320


	//   ....[3]....
        /*0ac0*/ 	.word	0x00004240


	//   ....[4]....
        /*0ac4*/ 	.word	0x000053c0


	//   ....[5]....
        /*0ac8*/ 	.word	0x00005400


	//   ....[6]....
        /*0acc*/ 	.word	0x00008350


	//   ....[7]....
        /*0ad0*/ 	.word	0x000083d0


	//   ....[8]....
        /*0ad4*/ 	.word	0x00008400


	//   ....[9]....
        /*0ad8*/ 	.word	0x00008480


	//----- nvinfo : EIATTR_MAX_THREADS
	.align		4
.L_49:
        /*0adc*/ 	.byte	0x04, 0x05
        /*0ade*/ 	.short	(.L_51 - .L_50)
.L_50:
        /*0ae0*/ 	.word	0x00000100
        /*0ae4*/ 	.word	0x00000001
        /*0ae8*/ 	.word	0x00000001


	//----- nvinfo : EIATTR_CRS_STACK_SIZE
	.align		4
.L_51:
        /*0aec*/ 	.byte	0x04, 0x1e
        /*0aee*/ 	.short	(.L_53 - .L_52)
.L_52:
        /*0af0*/ 	.word	0x00000000


	//----- nvinfo : EIATTR_CBANK_PARAM_SIZE
	.align		4
.L_53:
        /*0af4*/ 	.byte	0x03, 0x19
        /*0af6*/ 	.short	0x0800


	//----- nvinfo : EIATTR_PARAM_CBANK
	.align		4
        /*0af8*/ 	.byte	0x04, 0x0a
        /*0afa*/ 	.short	(.L_55 - .L_54)
	.align		4
.L_54:
        /*0afc*/ 	.word	index@(.nv.constant0._ZN7cutlass13device_kernelINS_4gemm6kernel13GemmUniversalIN4cute5tupleIJiiiiEEENS1_10collective13CollectiveMmaINS1_35MainloopSm100TmaUmmaWarpSpecializedILi8ELi2ELi4ENS5_IJNS4_1CILi1EEENSA_ILi8EEESB_EEEEENS5_IJNSA_ILi128EEENSA_ILi64EEENSA_ILi32EEEEEEfNS5_IJlSB_lEEEfSJ_NS4_8TiledMMAINS4_8MMA_AtomIJNS4_17SM100_MMA_TF32_SSINS_10tfloat32_tESN_fLi128ELi64ELNS4_4UMMA5MajorE0ELSP_0ELNSO_7ScaleInE0ELSQ_0EEEEEENS4_6LayoutINS5_IJSB_SB_SB_EEENS5_IJNSA_ILi0EEESV_SV_EEEEENS5_IJNS4_10UnderscoreESY_SY_EEEEENS4_23SM90_TMA_LOAD_MULTICASTENS4_14ComposedLayoutINS4_7SwizzleILi3ELi4ELi3EEENS4_18smem_ptr_flag_bitsILi32EEENST_INS5_IJSC_SH_EEENS5_IJSH_SB_EEEEEEEvNS4_8identityENS4_13SM90_TMA_LOADES1A_vS1B_EENS_8epilogue10collective18CollectiveEpilogueINS1E_23Sm100TmaWarpSpecializedILi4ELi2ELi16ELb1ELb0EEEJSI_NS5_IJNST_ISF_SB_EENST_INSA_ILi16EEESB_EEEEEfSJ_fSJ_NS1E_6fusion15FusionCallbacksIS1I_NS1N_17LinearCombinationIffffLNS_15FloatRoundStyleE2EEESI_S1M_JEEENS4_5SM1004TMEM4LOAD26SM100_TMEM_LOAD_32dp32b16xES1C_NS12_INS13_ILi2ELi4ELi3EEES16_NST_INS5_IJSC_S1K_EEENS5_IJS1K_SB_EEEEEEENS4_39AutoVectorizingCopyWithAssumedAlignmentILi128EEENS4_14SM90_TMA_STOREES21_S23_S23_EEEvvEEEEvNT_6ParamsE)
        /*0b00*/ 	.short	0x0380
        /*0b02*/ 	.short	0x0800


	//----- nvinfo : EIATTR_SW_WAR
	.align		4
.L_55:
        /*0b04*/ 	.byte	0x04, 0x36
        /*0b06*/ 	.short	(.L_57 - .L_56)
.L_56:
        /*0b08*/ 	.word	0x00000008
.L_57:


//--------------------- .nv.callgraph             --------------------------
	.section	.nv.callgraph,"",@"SHT_CUDA_CALLGRAPH"
	.align	4
	.sectionentsize	8
	.align		4
        /*0000*/ 	.word	0x00000000
	.align		4
        /*0004*/ 	.word	0xffffffff
	.align		4
        /*0008*/ 	.word	index@(_ZN7cutlass13device_kernelINS_4gemm6kernel13GemmUniversalIN4cute5tupleIJiiiiEEENS1_10collective13CollectiveMmaINS1_35MainloopSm100TmaUmmaWarpSpecializedILi8ELi2ELi4ENS5_IJNS4_1CILi1EEENSA_ILi8EEESB_EEEEENS5_IJNSA_ILi128EEENSA_ILi64EEENSA_ILi32EEEEEEfNS5_IJlSB_lEEEfSJ_NS4_8TiledMMAINS4_8MMA_AtomIJNS4_17SM100_MMA_TF32_SSINS_10tfloat32_tESN_fLi128ELi64ELNS4_4UMMA5MajorE0ELSP_0ELNSO_7ScaleInE0ELSQ_0EEEEEENS4_6LayoutINS5_IJSB_SB_SB_EEENS5_IJNSA_ILi0EEESV_SV_EEEEENS5_IJNS4_10UnderscoreESY_SY_EEEEENS4_23SM90_TMA_LOAD_MULTICASTENS4_14ComposedLayoutINS4_7SwizzleILi3ELi4ELi3EEENS4_18smem_ptr_flag_bitsILi32EEENST_INS5_IJSC_SH_EEENS5_IJSH_SB_EEEEEEEvNS4_8identityENS4_13SM90_TMA_LOADES1A_vS1B_EENS_8epilogue10collective18CollectiveEpilogueINS1E_23Sm100TmaWarpSpecializedILi4ELi2ELi16ELb1ELb0EEEJSI_NS5_IJNST_ISF_SB_EENST_INSA_ILi16EEESB_EEEEEfSJ_fSJ_NS1E_6fusion15FusionCallbacksIS1I_NS1N_17LinearCombinationIffffLNS_15FloatRoundStyleE2EEESI_S1M_JEEENS4_5SM1004TMEM4LOAD26SM100_TMEM_LOAD_32dp32b16xES1C_NS12_INS13_ILi2ELi4ELi3EEES16_NST_INS5_IJSC_S1K_EEENS5_IJS1K_SB_EEEEEEENS4_39AutoVectorizingCopyWithAssumedAlignmentILi128EEENS4_14SM90_TMA_STOREES21_S23_S23_EEEvvEEEEvNT_6ParamsE)
	.align		4
        /*000c*/ 	.word	index@(__assertfail)
	.align		4
        /*0010*/ 	.word	0x00000000
	.align		4
        /*0014*/ 	.word	0xfffffffe
	.align		4
        /*0018*/ 	.word	0x00000000
	.align		4
        /*001c*/ 	.word	0xfffffffd
	.align		4
        /*0020*/ 	.word	0x00000000
	.align		4
        /*0024*/ 	.word	0xfffffffc


//--------------------- .nv.constant4             --------------------------
	.section	.nv.constant4,"a",@progbits
	.align	8
	.align		8
.nv.constant4:
        /*0000*/ 	.dword	__assertfail
	.align		8
        /*0008*/ 	.dword	__unnamed_1
	.align		8
        /*0010*/ 	.dword	__unnamed_2
	.align		8
        /*0018*/ 	.dword	_ZN40_INTERNAL_39d580b8_4_k_cu_8d8f23ab_250704cuda3std3__45__cpo5beginE
	.align		8
        /*0020*/ 	.dword	_ZN40_INTERNAL_39d580b8_4_k_cu_8d8f23ab_250704cuda3std3__45__cpo3endE
	.align		8
        /*0028*/ 	.dword	_ZN40_INTERNAL_39d580b8_4_k_cu_8d8f23ab_250704cuda3std3__45__cpo6cbeginE
	.align		8
        /*0030*/ 	.dword	_ZN40_INTERNAL_39d580b8_4_k_cu_8d8f23ab_250704cuda3std3__45__cpo4cendE
	.align		8
        /*0038*/ 	.dword	_ZN40_INTERNAL_39d580b8_4_k_cu_8d8f23ab_250704cuda3std3__442_GLOBAL__N__39d580b8_4_k_cu_8d8f23ab_250706ignoreE
	.align		8
        /*0040*/ 	.dword	_ZN40_INTERNAL_39d580b8_4_k_cu_8d8f23ab_250704cuda3std3__419piecewise_constructE
	.align		8
        /*0048*/ 	.dword	_ZN40_INTERNAL_39d580b8_4_k_cu_8d8f23ab_250704cuda3std3__48in_placeE
	.align		8
        /*0050*/ 	.dword	_ZN40_INTERNAL_39d580b8_4_k_cu_8d8f23ab_250704cuda3std6ranges3__45__cpo4swapE
	.align		8
        /*0058*/ 	.dword	_ZN40_INTERNAL_39d580b8_4_k_cu_8d8f23ab_250704cuda3std6ranges3__45__cpo9iter_moveE
	.align		8
        /*0060*/ 	.dword	_ZN40_INTERNAL_39d580b8_4_k_cu_8d8f23ab_250704cute7productE
	.align		8
        /*0068*/ 	.dword	_ZN40_INTERNAL_39d580b8_4_k_cu_8d8f23ab_250704cute1_E
	.align		8
        /*0070*/ 	.dword	$str$25
	.align		8
        /*0078*/ 	.dword	$str$26
	.align		8
        /*0080*/ 	.dword	$str$27
	.align		8
        /*0088*/ 	.dword	$str$28


//--------------------- .text._ZN7cutlass13device_kernelINS_4gemm6kernel13GemmUniversalIN4cute5tupleIJiiiiEEENS1_10collective13CollectiveMmaINS1_35MainloopSm100TmaUmmaWarpSpecializedILi8ELi2ELi4ENS5_IJNS4_1CILi1EEENSA_ILi8EEESB_EEEEENS5_IJNSA_ILi128EEENSA_ILi64EEENSA_ILi32EEEEEEfNS5_IJlSB_lEEEfSJ_NS4_8TiledMMAINS4_8MMA_AtomIJNS4_17SM100_MMA_TF32_SSINS_10tfloat32_tESN_fLi128ELi64ELNS4_4UMMA5MajorE0ELSP_0ELNSO_7ScaleInE0ELSQ_0EEEEEENS4_6LayoutINS5_IJSB_SB_SB_EEENS5_IJNSA_ILi0EEESV_SV_EEEEENS5_IJNS4_10UnderscoreESY_SY_EEEEENS4_23SM90_TMA_LOAD_MULTICASTENS4_14ComposedLayoutINS4_7SwizzleILi3ELi4ELi3EEENS4_18smem_ptr_flag_bitsILi32EEENST_INS5_IJSC_SH_EEENS5_IJSH_SB_EEEEEEEvNS4_8identityENS4_13SM90_TMA_LOADES1A_vS1B_EENS_8epilogue10collective18CollectiveEpilogueINS1E_23Sm100TmaWarpSpecializedILi4ELi2ELi16ELb1ELb0EEEJSI_NS5_IJNST_ISF_SB_EENST_INSA_ILi16EEESB_EEEEEfSJ_fSJ_NS1E_6fusion15FusionCallbacksIS1I_NS1N_17LinearCombinationIffffLNS_15FloatRoundStyleE2EEESI_S1M_JEEENS4_5SM1004TMEM4LOAD26SM100_TMEM_LOAD_32dp32b16xES1C_NS12_INS13_ILi2ELi4ELi3EEES16_NST_INS5_IJSC_S1K_EEENS5_IJS1K_SB_EEEEEEENS4_39AutoVectorizingCopyWithAssumedAlignmentILi128EEENS4_14SM90_TMA_STOREES21_S23_S23_EEEvvEEEEvNT_6ParamsE --------------------------
	.section	.text._ZN7cutlass13device_kernelINS_4gemm6kernel13GemmUniversalIN4cute5tupleIJiiiiEEENS1_10collective13CollectiveMmaINS1_35MainloopSm100TmaUmmaWarpSpecializedILi8ELi2ELi4ENS5_IJNS4_1CILi1EEENSA_ILi8EEESB_EEEEENS5_IJNSA_ILi128EEENSA_ILi64EEENSA_ILi32EEEEEEfNS5_IJlSB_lEEEfSJ_NS4_8TiledMMAINS4_8MMA_AtomIJNS4_17SM100_MMA_TF32_SSINS_10tfloat32_tESN_fLi128ELi64ELNS4_4UMMA5MajorE0ELSP_0ELNSO_7ScaleInE0ELSQ_0EEEEEENS4_6LayoutINS5_IJSB_SB_SB_EEENS5_IJNSA_ILi0EEESV_SV_EEEEENS5_IJNS4_10UnderscoreESY_SY_EEEEENS4_23SM90_TMA_LOAD_MULTICASTENS4_14ComposedLayoutINS4_7SwizzleILi3ELi4ELi3EEENS4_18smem_ptr_flag_bitsILi32EEENST_INS5_IJSC_SH_EEENS5_IJSH_SB_EEEEEEEvNS4_8identityENS4_13SM90_TMA_LOADES1A_vS1B_EENS_8epilogue10collective18CollectiveEpilogueINS1E_23Sm100TmaWarpSpecializedILi4ELi2ELi16ELb1ELb0EEEJSI_NS5_IJNST_ISF_SB_EENST_INSA_ILi16EEESB_EEEEEfSJ_fSJ_NS1E_6fusion15FusionCallbacksIS1I_NS1N_17LinearCombinationIffffLNS_15FloatRoundStyleE2EEESI_S1M_JEEENS4_5SM1004TMEM4LOAD26SM100_TMEM_LOAD_32dp32b16xES1C_NS12_INS13_ILi2ELi4ELi3EEES16_NST_INS5_IJSC_S1K_EEENS5_IJS1K_SB_EEEEEEENS4_39AutoVectorizingCopyWithAssumedAlignmentILi128EEENS4_14SM90_TMA_STOREES21_S23_S23_EEEvvEEEEvNT_6ParamsE,"ax",@progbits
	.align	128
.text._ZN7cutlass13device_kernelINS_4gemm6kernel13GemmUniversalIN4cute5tupleIJiiiiEEENS1_10collective13CollectiveMmaINS1_35MainloopSm100TmaUmmaWarpSpecializedILi8ELi2ELi4ENS5_IJNS4_1CILi1EEENSA_ILi8EEESB_EEEEENS5_IJNSA_ILi128EEENSA_ILi64EEENSA_ILi32EEEEEEfNS5_IJlSB_lEEEfSJ_NS4_8TiledMMAINS4_8MMA_AtomIJNS4_17SM100_MMA_TF32_SSINS_10tfloat32_tESN_fLi128ELi64ELNS4_4UMMA5MajorE0ELSP_0ELNSO_7ScaleInE0ELSQ_0EEEEEENS4_6LayoutINS5_IJSB_SB_SB_EEENS5_IJNSA_ILi0EEESV_SV_EEEEENS5_IJNS4_10UnderscoreESY_SY_EEEEENS4_23SM90_TMA_LOAD_MULTICASTENS4_14ComposedLayoutINS4_7SwizzleILi3ELi4ELi3EEENS4_18smem_ptr_flag_bitsILi32EEENST_INS5_IJSC_SH_EEENS5_IJSH_SB_EEEEEEEvNS4_8identityENS4_13SM90_TMA_LOADES1A_vS1B_EENS_8epilogue10collective18CollectiveEpilogueINS1E_23Sm100TmaWarpSpecializedILi4ELi2ELi16ELb1ELb0EEEJSI_NS5_IJNST_ISF_SB_EENST_INSA_ILi16EEESB_EEEEEfSJ_fSJ_NS1E_6fusion15FusionCallbacksIS1I_NS1N_17LinearCombinationIffffLNS_15FloatRoundStyleE2EEESI_S1M_JEEENS4_5SM1004TMEM4LOAD26SM100_TMEM_LOAD_32dp32b16xES1C_NS12_INS13_ILi2ELi4ELi3EEES16_NST_INS5_IJSC_S1K_EEENS5_IJS1K_SB_EEEEEEENS4_39AutoVectorizingCopyWithAssumedAlignmentILi128EEENS4_14SM90_TMA_STOREES21_S23_S23_EEEvvEEEEvNT_6ParamsE:
        .type           _ZN7cutlass13device_kernelINS_4gemm6kernel13GemmUniversalIN4cute5tupleIJiiiiEEENS1_10collective13CollectiveMmaINS1_35MainloopSm100TmaUmmaWarpSpecializedILi8ELi2ELi4ENS5_IJNS4_1CILi1EEENSA_ILi8EEESB_EEEEENS5_IJNSA_ILi128EEENSA_ILi64EEENSA_ILi32EEEEEEfNS5_IJlSB_lEEEfSJ_NS4_8TiledMMAINS4_8MMA_AtomIJNS4_17SM100_MMA_TF32_SSINS_10tfloat32_tESN_fLi128ELi64ELNS4_4UMMA5MajorE0ELSP_0ELNSO_7ScaleInE0ELSQ_0EEEEEENS4_6LayoutINS5_IJSB_SB_SB_EEENS5_IJNSA_ILi0EEESV_SV_EEEEENS5_IJNS4_10UnderscoreESY_SY_EEEEENS4_23SM90_TMA_LOAD_MULTICASTENS4_14ComposedLayoutINS4_7SwizzleILi3ELi4ELi3EEENS4_18smem_ptr_flag_bitsILi32EEENST_INS5_IJSC_SH_EEENS5_IJSH_SB_EEEEEEEvNS4_8identityENS4_13SM90_TMA_LOADES1A_vS1B_EENS_8epilogue10collective18CollectiveEpilogueINS1E_23Sm100TmaWarpSpecializedILi4ELi2ELi16ELb1ELb0EEEJSI_NS5_IJNST_ISF_SB_EENST_INSA_ILi16EEESB_EEEEEfSJ_fSJ_NS1E_6fusion15FusionCallbacksIS1I_NS1N_17LinearCombinationIffffLNS_15FloatRoundStyleE2EEESI_S1M_JEEENS4_5SM1004TMEM4LOAD26SM100_TMEM_LOAD_32dp32b16xES1C_NS12_INS13_ILi2ELi4ELi3EEES16_NST_INS5_IJSC_S1K_EEENS5_IJS1K_SB_EEEEEEENS4_39AutoVectorizingCopyWithAssumedAlignmentILi128EEENS4_14SM90_TMA_STOREES21_S23_S23_EEEvvEEEEvNT_6ParamsE,@function
        .size           _ZN7cutlass13device_kernelINS_4gemm6kernel13GemmUniversalIN4cute5tupleIJiiiiEEENS1_10collective13CollectiveMmaINS1_35MainloopSm100TmaUmmaWarpSpecializedILi8ELi2ELi4ENS5_IJNS4_1CILi1EEENSA_ILi8EEESB_EEEEENS5_IJNSA_ILi128EEENSA_ILi64EEENSA_ILi32EEEEEEfNS5_IJlSB_lEEEfSJ_NS4_8TiledMMAINS4_8MMA_AtomIJNS4_17SM100_MMA_TF32_SSINS_10tfloat32_tESN_fLi128ELi64ELNS4_4UMMA5MajorE0ELSP_0ELNSO_7ScaleInE0ELSQ_0EEEEEENS4_6LayoutINS5_IJSB_SB_SB_EEENS5_IJNSA_ILi0EEESV_SV_EEEEENS5_IJNS4_10UnderscoreESY_SY_EEEEENS4_23SM90_TMA_LOAD_MULTICASTENS4_14ComposedLayoutINS4_7SwizzleILi3ELi4ELi3EEENS4_18smem_ptr_flag_bitsILi32EEENST_INS5_IJSC_SH_EEENS5_IJSH_SB_EEEEEEEvNS4_8identityENS4_13SM90_TMA_LOADES1A_vS1B_EENS_8epilogue10collective18CollectiveEpilogueINS1E_23Sm100TmaWarpSpecializedILi4ELi2ELi16ELb1ELb0EEEJSI_NS5_IJNST_ISF_SB_EENST_INSA_ILi16EEESB_EEEEEfSJ_fSJ_NS1E_6fusion15FusionCallbacksIS1I_NS1N_17LinearCombinationIffffLNS_15FloatRoundStyleE2EEESI_S1M_JEEENS4_5SM1004TMEM4LOAD26SM100_TMEM_LOAD_32dp32b16xES1C_NS12_INS13_ILi2ELi4ELi3EEES16_NST_INS5_IJSC_S1K_EEENS5_IJS1K_SB_EEEEEEENS4_39AutoVectorizingCopyWithAssumedAlignmentILi128EEENS4_14SM90_TMA_STOREES21_S23_S23_EEEvvEEEEvNT_6ParamsE,(.L_x_196 - _ZN7cutlass13device_kernelINS_4gemm6kernel13GemmUniversalIN4cute5tupleIJiiiiEEENS1_10collective13CollectiveMmaINS1_35MainloopSm100TmaUmmaWarpSpecializedILi8ELi2ELi4ENS5_IJNS4_1CILi1EEENSA_ILi8EEESB_EEEEENS5_IJNSA_ILi128EEENSA_ILi64EEENSA_ILi32EEEEEEfNS5_IJlSB_lEEEfSJ_NS4_8TiledMMAINS4_8MMA_AtomIJNS4_17SM100_MMA_TF32_SSINS_10tfloat32_tESN_fLi128ELi64ELNS4_4UMMA5MajorE0ELSP_0ELNSO_7ScaleInE0ELSQ_0EEEEEENS4_6LayoutINS5_IJSB_SB_SB_EEENS5_IJNSA_ILi0EEESV_SV_EEEEENS5_IJNS4_10UnderscoreESY_SY_EEEEENS4_23SM90_TMA_LOAD_MULTICASTENS4_14ComposedLayoutINS4_7SwizzleILi3ELi4ELi3EEENS4_18smem_ptr_flag_bitsILi32EEENST_INS5_IJSC_SH_EEENS5_IJSH_SB_EEEEEEEvNS4_8identityENS4_13SM90_TMA_LOADES1A_vS1B_EENS_8epilogue10collective18CollectiveEpilogueINS1E_23Sm100TmaWarpSpecializedILi4ELi2ELi16ELb1ELb0EEEJSI_NS5_IJNST_ISF_SB_EENST_INSA_ILi16EEESB_EEEEEfSJ_fSJ_NS1E_6fusion15FusionCallbacksIS1I_NS1N_17LinearCombinationIffffLNS_15FloatRoundStyleE2EEESI_S1M_JEEENS4_5SM1004TMEM4LOAD26SM100_TMEM_LOAD_32dp32b16xES1C_NS12_INS13_ILi2ELi4ELi3EEES16_NST_INS5_IJSC_S1K_EEENS5_IJS1K_SB_EEEEEEENS4_39AutoVectorizingCopyWithAssumedAlignmentILi128EEENS4_14SM90_TMA_STOREES21_S23_S23_EEEvvEEEEvNT_6ParamsE)
        .other          _ZN7cutlass13device_kernelINS_4gemm6kernel13GemmUniversalIN4cute5tupleIJiiiiEEENS1_10collective13CollectiveMmaINS1_35MainloopSm100TmaUmmaWarpSpecializedILi8ELi2ELi4ENS5_IJNS4_1CILi1EEENSA_ILi8EEESB_EEEEENS5_IJNSA_ILi128EEENSA_ILi64EEENSA_ILi32EEEEEEfNS5_IJlSB_lEEEfSJ_NS4_8TiledMMAINS4_8MMA_AtomIJNS4_17SM100_MMA_TF32_SSINS_10tfloat32_tESN_fLi128ELi64ELNS4_4UMMA5MajorE0ELSP_0ELNSO_7ScaleInE0ELSQ_0EEEEEENS4_6LayoutINS5_IJSB_SB_SB_EEENS5_IJNSA_ILi0EEESV_SV_EEEEENS5_IJNS4_10UnderscoreESY_SY_EEEEENS4_23SM90_TMA_LOAD_MULTICASTENS4_14ComposedLayoutINS4_7SwizzleILi3ELi4ELi3EEENS4_18smem_ptr_flag_bitsILi32EEENST_INS5_IJSC_SH_EEENS5_IJSH_SB_EEEEEEEvNS4_8identityENS4_13SM90_TMA_LOADES1A_vS1B_EENS_8epilogue10collective18CollectiveEpilogueINS1E_23Sm100TmaWarpSpecializedILi4ELi2ELi16ELb1ELb0EEEJSI_NS5_IJNST_ISF_SB_EENST_INSA_ILi16EEESB_EEEEEfSJ_fSJ_NS1E_6fusion15FusionCallbacksIS1I_NS1N_17LinearCombinationIffffLNS_15FloatRoundStyleE2EEESI_S1M_JEEENS4_5SM1004TMEM4LOAD26SM100_TMEM_LOAD_32dp32b16xES1C_NS12_INS13_ILi2ELi4ELi3EEES16_NST_INS5_IJSC_S1K_EEENS5_IJS1K_SB_EEEEEEENS4_39AutoVectorizingCopyWithAssumedAlignmentILi128EEENS4_14SM90_TMA_STOREES21_S23_S23_EEEvvEEEEvNT_6ParamsE,@"STO_CUDA_ENTRY STV_DEFAULT"
_ZN7cutlass13device_kernelINS_4gemm6kernel13GemmUniversalIN4cute5tupleIJiiiiEEENS1_10collective13CollectiveMmaINS1_35MainloopSm100TmaUmmaWarpSpecializedILi8ELi2ELi4ENS5_IJNS4_1CILi1EEENSA_ILi8EEESB_EEEEENS5_IJNSA_ILi128EEENSA_ILi64EEENSA_ILi32EEEEEEfNS5_IJlSB_lEEEfSJ_NS4_8TiledMMAINS4_8MMA_AtomIJNS4_17SM100_MMA_TF32_SSINS_10tfloat32_tESN_fLi128ELi64ELNS4_4UMMA5MajorE0ELSP_0ELNSO_7ScaleInE0ELSQ_0EEEEEENS4_6LayoutINS5_IJSB_SB_SB_EEENS5_IJNSA_ILi0EEESV_SV_EEEEENS5_IJNS4_10UnderscoreESY_SY_EEEEENS4_23SM90_TMA_LOAD_MULTICASTENS4_14ComposedLayoutINS4_7SwizzleILi3ELi4ELi3EEENS4_18smem_ptr_flag_bitsILi32EEENST_INS5_IJSC_SH_EEENS5_IJSH_SB_EEEEEEEvNS4_8identityENS4_13SM90_TMA_LOADES1A_vS1B_EENS_8epilogue10collective18CollectiveEpilogueINS1E_23Sm100TmaWarpSpecializedILi4ELi2ELi16ELb1ELb0EEEJSI_NS5_IJNST_ISF_SB_EENST_INSA_ILi16EEESB_EEEEEfSJ_fSJ_NS1E_6fusion15FusionCallbacksIS1I_NS1N_17LinearCombinationIffffLNS_15FloatRoundStyleE2EEESI_S1M_JEEENS4_5SM1004TMEM4LOAD26SM100_TMEM_LOAD_32dp32b16xES1C_NS12_INS13_ILi2ELi4ELi3EEES16_NST_INS5_IJSC_S1K_EEENS5_IJS1K_SB_EEEEEEENS4_39AutoVectorizingCopyWithAssumedAlignmentILi128EEENS4_14SM90_TMA_STOREES21_S23_S23_EEEvvEEEEvNT_6ParamsE:
[----:B------:R-:W1:Y:S01]  /*0000*/  LDC R1, c[0x0][0x37c] ;  /* 0x0000df00ff017b82 */ /* 0x000e620000000800 */
[----:B------:R-:W2:Y:S01]  /*0010*/  S2R R66, SR_TID.X ;  /* 0x0000000000427919 */ /* 0x000ea20000002100 */
[----:B------:R-:W3:Y:S01]  /*0020*/  LDCU.64 UR8, c[0x0][0x890] ;  /* 0x00011200ff0877ac */ /* 0x000ee20008000a00 */
[----:B------:R-:W-:Y:S02]  /*0030*/  PRMT R26, RZ, 0x7610, R26 ;  /* 0x00007610ff1a7816 */ /* 0x000fe4000000001a */
[----:B------:R-:W-:Y:S01]  /*0040*/  ELECT P3, URZ, PT ;  /* 0x0000000000ff782f */ /* 0x000fe20003860000 */
[----:B---3--:R-:W-:-:S04]  /*0050*/  UISETP.NE.U32.AND UP0, UPT, UR8, URZ, UPT ;  /* 0x000000ff0800728c */ /* 0x008fc8000bf05070 */
[----:B------:R-:W-:Y:S01]  /*0060*/  UISETP.NE.AND.EX UP0, UPT, UR9, URZ, UPT, UP0 ;  /* 0x000000ff0900728c */ /* 0x000fe2000bf05300 */
[----:B--2---:R-:W-:-:S05]  /*0070*/  SHF.R.U32.HI R52, RZ, 0x5, R66 ;  /* 0x00000005ff347819 */ /* 0x004fca0000011642 */
[----:B------:R-:W2:Y:S02]  /*0080*/  SHFL.IDX PT, R0, R52, RZ, 0x1f ;  /* 0x00001fff34007589 */ /* 0x000ea400000e0000 */
[----:B--2---:R-:W-:Y:S01]  /*0090*/  R2UR UR17, R0 ;  /* 0x00000000001172ca */ /* 0x004fe200000e0000 */
[----:B-1----:R-:W-:-:S14]  /*00a0*/  BRA.U UP0, `(.L_x_0) ;  /* 0x0000000100307547 */ /* 0x002fdc000b800000 */
[----:B------:R-:W1:Y:S02]  /*00b0*/  LDCU.64 UR4, c[0x0][0x888] ;  /* 0x00011100ff0477ac */ /* 0x000e640008000a00 */
[----:B-1----:R-:W-:-:S04]  /*00c0*/  UISETP.NE.U32.AND UP0, UPT, UR4, URZ, UPT ;  /* 0x000000ff0400728c */ /* 0x002fc8000bf05070 */
[----:B------:R-:W-:-:S09]  /*00d0*/  UISETP.NE.AND.EX UP0, UPT, UR5, URZ, UPT, UP0 ;  /* 0x000000ff0500728c */ /* 0x000fd2000bf05300 */
[----:B------:R-:W-:Y:S05]  /*00e0*/  BRA.U !UP0, `(.L_x_1) ;  /* 0x0000000108147547 */ /* 0x000fea000b800000 */
[----:B------:R-:W1:Y:S01]  /*00f0*/  LDC.64 R2, c[0x0][0x888] ;  /* 0x00022200ff027b82 */ /* 0x000e620000000a00 */
[----:B------:R-:W1:Y:S02]  /*0100*/  LDCU.64 UR4, c[0x0][0x358] ;  /* 0x00006b00ff0477ac */ /* 0x000e640008000a00 */
[----:B-1----:R1:W5:Y:S01]  /*0110*/  LDG.E R27, desc[UR4][R2.64] ;  /* 0x00000004021b7981 */ /* 0x002362000c1e1900 */
[----:B------:R-:W-:Y:S01]  /*0120*/  HFMA2 R26, -RZ, RZ, 0, 5.9604644775390625e-08 ;  /* 0x00000001ff1a7431 */ /* 0x000fe200000001ff */
[----:B------:R-:W-:Y:S05]  /*0130*/  BRA `(.L_x_0) ;  /* 0x00000000000c7947 */ /* 0x000fea0003800000 */
.L_x_1:
[----:B------:R-:W1:Y:S01]  /*0140*/  LDCU UR4, c[0x0][0x880] ;  /* 0x00011000ff0477ac */ /* 0x000e620008000800 */
[----:B------:R-:W-:Y:S01]  /*0150*/  HFMA2 R26, -RZ, RZ, 0, 5.9604644775390625e-08 ;  /* 0x00000001ff1a7431 */ /* 0x000fe200000001ff */
[----:B-1----:R-:W-:-:S07]  /*0160*/  MOV R27, UR4 ;  /* 0x00000004001b7c02 */ /* 0x002fce0008000f00 */
.L_x_0:
[----:B------:R-:W2:Y:S02]  /*0170*/  LDCU.64 UR4, c[0x0][0x8b0] ;  /* 0x00011600ff0477ac */ /* 0x000ea40008000a00 */
[----:B--2---:R-:W-:-:S04]  /*0180*/  UISETP.NE.U32.AND UP0, UPT, UR4, URZ, UPT ;  /* 0x000000ff0400728c */ /* 0x004fc8000bf05070 */
[----:B------:R-:W-:-:S09]  /*0190*/  UISETP.NE.AND.EX UP0, UPT, UR5, URZ, UPT, UP0 ;  /* 0x000000ff0500728c */ /* 0x000fd2000bf05300 */
[----:B------:R-:W-:Y:S05]  /*01a0*/  BRA.U UP0, `(.L_x_2) ;  /* 0x0000000100287547 */ /* 0x000fea000b800000 */
[----:B------:R-:W2:Y:S02]  /*01b0*/  LDCU.64 UR4, c[0x0][0x8a8] ;  /* 0x00011500ff0477ac */ /* 0x000ea40008000a00 */
[----:B--2---:R-:W-:-:S04]  /*01c0*/  UISETP.NE.U32.AND UP0, UPT, UR4, URZ, UPT ;  /* 0x000000ff0400728c */ /* 0x004fc8000bf05070 */
[----:B------:R-:W-:-:S09]  /*01d0*/  UISETP.NE.AND.EX UP0, UPT, UR5, URZ, UPT, UP0 ;  /* 0x000000ff0500728c */ /* 0x000fd2000bf05300 */
[----:B------:R-:W-:Y:S05]  /*01e0*/  BRA.U !UP0, `(.L_x_3) ;  /* 0x0000000108107547 */ /* 0x000fea000b800000 */
[----:B------:R-:W2:Y:S01]  /*01f0*/  LDC.64 R24, c[0x0][0x8a8] ;  /* 0x00022a00ff187b82 */ /* 0x000ea20000000a00 */
[----:B------:R-:W2:Y:S02]  /*0200*/  LDCU.64 UR4, c[0x0][0x358] ;  /* 0x00006b00ff0477ac */ /* 0x000ea40008000a00 */
[----:B--2---:R2:W5:Y:S01]  /*0210*/  LDG.E R24, desc[UR4][R24.64] ;  /* 0x0000000418187981 */ /* 0x004562000c1e1900 */
[----:B------:R-:W-:Y:S05]  /*0220*/  BRA `(.L_x_2) ;  /* 0x0000000000087947 */ /* 0x000fea0003800000 */
.L_x_3:
[----:B------:R-:W2:Y:S02]  /*0230*/  LDCU UR4, c[0x0][0x8a0] ;  /* 0x00011400ff0477ac */ /* 0x000ea40008000800 */
[----:B--2---:R-:W-:Y:S02]  /*0240*/  MOV R24, UR4 ;  /* 0x0000000400187c02 */ /* 0x004fe40008000f00 */
.L_x_2:
[----:B------:R-:W-:Y:S01]  /*0250*/  IMAD.U32 R0, RZ, RZ, UR17 ;  /* 0x00000011ff007e24 */ /* 0x000fe2000f8e00ff */
[----:B------:R-:W-:Y:S04]  /*0260*/  BSSY.RECONVERGENT B0, `(.L_x_4) ;  /* 0x000000c000007945 */ /* 0x000fe80003800200 */
[C---:B------:R-:W-:Y:S02]  /*0270*/  ISETP.NE.OR P1, PT, R0.reuse, 0x1, !P3 ;  /* 0x000000010000780c */ /* 0x040fe40005f25670 */
[----:B------:R-:W-:-:S11]  /*0280*/  ISETP.NE.OR P0, PT, R0, 0x3, !P3 ;  /* 0x000000030000780c */ /* 0x000fd60005f05670 */
[----:B------:R-:W-:Y:S05]  /*0290*/  @P1 BRA `(.L_x_5) ;  /* 0x0000000000201947 */ /* 0x000fea0003800000 */
[----:B------:R-:W3:Y:S02]  /*02a0*/  LDCU.64 UR4, c[0x0][0x348] ;  /* 0x00006900ff0477ac */ /* 0x000ee40008000a00 */
[----:B---3--:R-:W-:Y:S02]  /*02b0*/  UIADD3 UR6, UP1, UPT, UR4, 0x80, URZ ;  /* 0x0000008004067890 */ /* 0x008fe4000ff3e0ff */
[----:B------:R-:W-:Y:S02]  /*02c0*/  UIADD3 UR4, UP0, UPT, UR4, 0x180, URZ ;  /* 0x0000018004047890 */ /* 0x000fe4000ff1e0ff */
[----:B------:R-:W-:Y:S02]  /*02d0*/  UIADD3.X UR7, UPT, UPT, URZ, UR5, URZ, UP1, !UPT ;  /* 0x00000005ff077290 */ /* 0x000fe40008ffe4ff */
[----:B------:R-:W-:-:S07]  /*02e0*/  UIADD3.X UR5, UPT, UPT, URZ, UR5, URZ, UP0, !UPT ;  /* 0x00000005ff057290 */ /* 0x000fce00087fe4ff */
[----:B------:R3:W-:Y:S02]  /*02f0*/  UTMACCTL.PF [UR6] ;  /* 0x00000000060079b9 */ /* 0x0007e40008040000 */
[----:B------:R3:W-:Y:S02]  /*0300*/  UTMACCTL.PF [UR4] ;  /* 0x00000000040079b9 */ /* 0x0007e40008040000 */
[----:B---3--:R-:W-:Y:S01]  /*0310*/  NOP ;  /* 0x0000000000007918 */ /* 0x008fe20000000000 */
.L_x_5:
[----:B------:R-:W-:Y:S05]  /*0320*/  BSYNC.RECONVERGENT B0 ;  /* 0x0000000000007941 */ /* 0x000fea0003800200 */
.L_x_4:
[----:B------:R-:W-:Y:S04]  /*0330*/  BSSY.RECONVERGENT B0, `(.L_x_6) ;  /* 0x000000a000007945 */ /* 0x000fe80003800200 */
        /* <DEDUP_REMOVED lines=9> */
.L_x_7:
[----:B------:R-:W-:Y:S05]  /*03d0*/  BSYNC.RECONVERGENT B0 ;  /* 0x0000000000007941 */ /* 0x000fea0003800200 */
.L_x_6:
[----:B------:R-:W3:Y:S01]  /*03e0*/  LDCU.64 UR4, c[0x0][0x888] ;  /* 0x00011100ff0477ac */ /* 0x000ee20008000a00 */
[----:B------:R-:W-:Y:S02]  /*03f0*/  UISETP.EQ.U32.AND UP1, UPT, UR8, URZ, UPT ;  /* 0x000000ff0800728c */ /* 0x000fe4000bf22070 */
[----:B------:R-:W-:Y:S02]  /*0400*/  UPLOP3.LUT UP3, UPT, UPT, UPT, UPT, 0x80, 0x8 ;  /* 0x000000000008789c */ /* 0x000fe40003f6f070 */
[----:B---3--:R-:W-:-:S04]  /*0410*/  UISETP.NE.U32.AND UP0, UPT, UR4, URZ, UPT ;  /* 0x000000ff0400728c */ /* 0x008fc8000bf05070 */
[----:B------:R-:W-:-:S04]  /*0420*/  UISETP.NE.AND.EX UP0, UPT, UR5, URZ, UPT, UP0 ;  /* 0x000000ff0500728c */ /* 0x000fc8000bf05300 */
[----:B------:R-:W-:-:S04]  /*0430*/  UISETP.EQ.OR.EX UP2, UPT, UR9, URZ, !UP0, UP1 ;  /* 0x000000ff0900728c */ /* 0x000fc8000c742710 */
[----:B------:R-:W-:-:S06]  /*0440*/  UP2UR UR4, UPR, URZ, 0x4 ;  /* 0x00000004ff047883 */ /* 0x000fcc0008000000 */
[----:B------:R-:W-:Y:S01]  /*0450*/  MOV R55, UR4 ;  /* 0x0000000400377c02 */ /* 0x000fe20008000f00 */
[----:B------:R-:W-:Y:S06]  /*0460*/  BRA.U !UP2, `(.L_x_8) ;  /* 0x000000010a207547 */ /* 0x000fec000b800000 */
[----:B------:R-:W-:Y:S01]  /*0470*/  UISETP.NE.U32.AND UP1, UPT, UR8, URZ, UPT ;  /* 0x000000ff0800728c */ /* 0x000fe2000bf25070 */
[----:B-----5:R-:W-:Y:S01]  /*0480*/  FSETP.NEU.AND P0, PT, R27, RZ, PT ;  /* 0x000000ff1b00720b */ /* 0x020fe20003f0d000 */
[----:B------:R-:W-:Y:S02]  /*0490*/  USEL UR4, URZ, 0xffffffff, UP0 ;  /* 0xffffffffff047887 */ /* 0x000fe40008000000 */
[----:B------:R-:W-:-:S10]  /*04a0*/  UISETP.NE.AND.EX UP1, UPT, UR9, URZ, UPT, UP1 ;  /* 0x000000ff0900728c */ /* 0x000fd4000bf25310 */
[----:B------:R-:W-:Y:S01]  /*04b0*/  VOTEU.ANY UP0, P0 ;  /* 0x0000000000ff7886 */ /* 0x000fe20000000100 */
[----:B------:R-:W-:-:S04]  /*04c0*/  @!UP1 USEL UR4, URZ, 0xffffffff, UP0 ;  /* 0xffffffffff049887 */ /* 0x000fc80008000000 */
[----:B------:R-:W-:-:S04]  /*04d0*/  ULOP3.LUT UR4, UR4, 0x1, URZ, 0xc0, !UPT ;  /* 0x0000000104047892 */ /* 0x000fc8000f8ec0ff */
[----:B------:R-:W-:-:S11]  /*04e0*/  UISETP.NE.U32.AND UP3, UPT, UR4, 0x1, UPT ;  /* 0x000000010400788c */ /* 0x000fd6000bf65070 */
.L_x_8:
[----:B-1----:R-:W1:Y:S01]  /*04f0*/  SHFL.IDX PT, R2, R52, RZ, 0x1f ;  /* 0x00001fff34027589 */ /* 0x002e6200000e0000 */
[----:B------:R-:W-:-:S04]  /*0500*/  UISETP.NE.AND UP0, UPT, UR17, 0x2, UPT ;  /* 0x000000021100788c */ /* 0x000fc8000bf05270 */
[----:B------:R-:W-:Y:S01]  /*0510*/  USEL UR48, URZ, 0x1, UP0 ;  /* 0x00000001ff307887 */ /* 0x000fe20008000000 */
[----:B-1----:R-:W-:-:S13]  /*0520*/  ISETP.NE.AND P0, PT, R2, RZ, PT ;  /* 0x000000ff0200720c */ /* 0x002fda0003f05270 */
[----:B------:R-:W-:Y:S05]  /*0530*/  @P0 BRA `(.L_x_9) ;  /* 0x0000000000840947 */ /* 0x000fea0003800000 */
[----:B------:R-:W-:Y:S01]  /*0540*/  ELECT P0, URZ, PT ;  /* 0x0000000000ff782f */ /* 0x000fe20003800000 */
[----:B------:R-:W-:-:S12]  /*0550*/  BSSY.RECONVERGENT B0, `(.L_x_9) ;  /* 0x000001f000007945 */ /* 0x000fd80003800200 */
[----:B------:R-:W-:Y:S05]  /*0560*/  @!P0 BRA `(.L_x_10) ;  /* 0x0000000000748947 */ /* 0x000fea0003800000 */
[----:B------:R-:W1:Y:S01]  /*0570*/  S2UR UR4, SR_CgaCtaId ;  /* 0x00000000000479c3 */ /* 0x000e620000008800 */
[----:B------:R-:W-:Y:S01]  /*0580*/  UMOV UR5, 0x400 ;  /* 0x0000040000057882 */ /* 0x000fe20000000000 */
[----:B------:R-:W-:Y:S01]  /*0590*/  UMOV UR8, 0x1 ;  /* 0x0000000100087882 */ /* 0x000fe20000000000 */
[----:B------:R-:W-:Y:S01]  /*05a0*/  UMOV UR6, 0x8 ;  /* 0x0000000800067882 */ /* 0x000fe20000000000 */
[----:B------:R-:W-:-:S04]  /*05b0*/  UIADD3 UR8, UPT, UPT, -UR8, 0x100000, URZ ;  /* 0x0010000008087890 */ /* 0x000fc8000fffe1ff */
[----:B------:R-:W-:Y:S02]  /*05c0*/  USHF.L.U32 UR9, UR8, 0xb, URZ ;  /* 0x0000000b08097899 */ /* 0x000fe400080006ff */
[----:B------:R-:W-:Y:S02]  /*05d0*/  USHF.L.U32 UR8, UR8, 0x1, URZ ;  /* 0x0000000108087899 */ /* 0x000fe400080006ff */
[----:B------:R-:W-:-:S04]  /*05e0*/  UIADD3 UR6, UPT, UPT, -UR6, 0x100000, URZ ;  /* 0x0010000006067890 */ /* 0x000fc8000fffe1ff */
[----:B------:R-:W-:Y:S02]  /*05f0*/  USHF.L.U32 UR7, UR6, 0xb, URZ ;  /* 0x0000000b06077899 */ /* 0x000fe400080006ff */
[----:B------:R-:W-:Y:S02]  /*0600*/  USHF.L.U32 UR6, UR6, 0x1, URZ ;  /* 0x0000000106067899 */ /* 0x000fe400080006ff */
[----:B-1----:R-:W-:Y:S01]  /*0610*/  ULEA UR4, UR4, UR5, 0x18 ;  /* 0x0000000504047291 */ /* 0x002fe2000f8ec0ff */
[----:B------:R-:W1:Y:S11]  /*0620*/  FENCE.VIEW.ASYNC.S ;  /* 0x00000000000073c6 */ /* 0x000e760000000000 */
[----:B-1----:R1:W3:Y:S01]  /*0630*/  SYNCS.EXCH.64 URZ, [UR4], UR8 ;  /* 0x0000000804ff75b2 */ /* 0x0022e20008000100 */
[----:B------:R1:W4:Y:S01]  /*0640*/  SYNCS.EXCH.64 URZ, [UR4+0x40], UR6 ;  /* 0x0000400604ff75b2 */ /* 0x0003220008000100 */
[----:B------:R1:W1:Y:S01]  /*0650*/  SYNCS.EXCH.64 URZ, [UR4+0x8], UR8 ;  /* 0x0000080804ff75b2 */ /* 0x0002620008000100 */
        /* <DEDUP_REMOVED lines=13> */
[----:B------:R-:W-:Y:S01]  /*0730*/  NOP ;  /* 0x0000000000007918 */ /* 0x000fe20000000000 */
.L_x_10:
[----:B-1----:R-:W-:Y:S05]  /*0740*/  BSYNC.RECONVERGENT B0 ;  /* 0x0000000000007941 */ /* 0x002fea0003800200 */
.L_x_9:
[----:B------:R-:W1:Y:S01]  /*0750*/  SHFL.IDX PT, R2, R52, RZ, 0x1f ;  /* 0x00001fff34027589 */ /* 0x000e6200000e0000 */
[----:B------:R-:W-:Y:S01]  /*0760*/  NOP ;  /* 0x0000000000007918 */ /* 0x000fe20000000000 */
[----:B-1----:R-:W-:-:S13]  /*0770*/  ISETP.NE.AND P0, PT, R2, 0x1, PT ;  /* 0x000000010200780c */ /* 0x002fda0003f05270 */
[----:B------:R-:W-:Y:S05]  /*0780*/  @P0 BRA `(.L_x_11) ;  /* 0x0000000000580947 */ /* 0x000fea0003800000 */
        /* <DEDUP_REMOVED lines=9> */
[----:B------:R-:W-:Y:S01]  /*0820*/  USHF.L.U32 UR6, UR6, 0x1, URZ ;  /* 0x0000000106067899 */ /* 0x000fe200080006ff */
[----:B------:R-:W-:Y:S01]  /*0830*/  ELECT P0, URZ, PT ;  /* 0x0000000000ff782f */ /* 0x000fe20003800000 */
[----:B-1----:R-:W-:Y:S01]  /*0840*/  ULEA UR4, UR4, UR5, 0x18 ;  /* 0x0000000504047291 */ /* 0x002fe2000f8ec0ff */
[----:B------:R-:W1:Y:S11]  /*0850*/  FENCE.VIEW.ASYNC.S ;  /* 0x00000000000073c6 */ /* 0x000e760000000000 */
[----:B-1----:R1:W1:Y:S01]  /*0860*/  SYNCS.EXCH.64 URZ, [UR4+0x80], UR8 ;  /* 0x0000800804ff75b2 */ /* 0x0022620008000100 */
        /* <DEDUP_REMOVED lines=8> */
.L_x_11:
[----:B------:R-:W2:Y:S01]  /*08f0*/  SHFL.IDX PT, R2, R52, RZ, 0x1f ;  /* 0x00001fff34027589 */ /* 0x000ea200000e0000 */
[----:B------:R-:W-:Y:S01]  /*0900*/  NOP ;  /* 0x0000000000007918 */ /* 0x000fe20000000000 */
[----:B--2---:R-:W-:-:S13]  /*0910*/  ISETP.NE.AND P0, PT, R2, 0x3, PT ;  /* 0x000000030200780c */ /* 0x004fda0003f05270 */
[----:B------:R-:W-:Y:S05]  /*0920*/  @P0 BRA `(.L_x_12) ;  /* 0x0000000000300947 */ /* 0x000fea0003800000 */
[----:B-1----:R-:W1:Y:S01]  /*0930*/  S2UR UR4, SR_CgaCtaId ;  /* 0x00000000000479c3 */ /* 0x002e620000008800 */
[----:B------:R-:W-:Y:S01]  /*0940*/  UMOV UR6, 0x400 ;  /* 0x0000040000067882 */ /* 0x000fe20000000000 */
[----:B------:R-:W-:Y:S01]  /*0950*/  UMOV UR5, 0x20 ;  /* 0x0000002000057882 */ /* 0x000fe20000000000 */
[----:B------:R-:W-:Y:S01]  /*0960*/  ELECT P0, URZ, PT ;  /* 0x0000000000ff782f */ /* 0x000fe20003800000 */
[----:B-1----:R-:W-:Y:S02]  /*0970*/  ULEA UR6, UR4, UR6, 0x18 ;  /* 0x0000000604067291 */ /* 0x002fe4000f8ec0ff */
[----:B------:R-:W-:-:S04]  /*0980*/  UIADD3 UR4, UPT, UPT, -UR5, 0x100000, URZ ;  /* 0x0010000005047890 */ /* 0x000fc8000fffe1ff */
[----:B------:R-:W-:Y:S02]  /*0990*/  USHF.L.U32 UR5, UR4, 0xb, URZ ;  /* 0x0000000b04057899 */ /* 0x000fe400080006ff */
[----:B------:R-:W-:Y:S01]  /*09a0*/  USHF.L.U32 UR4, UR4, 0x1, URZ ;  /* 0x0000000104047899 */ /* 0x000fe200080006ff */
[----:B------:R-:W1:Y:S11]  /*09b0*/  FENCE.VIEW.ASYNC.S ;  /* 0x00000000000073c6 */ /* 0x000e760000000000 */
[----:B-1----:R2:W1:Y:S01]  /*09c0*/  SYNCS.EXCH.64 URZ, [UR6+0xc0], UR4 ;  /* 0x0000c00406ff75b2 */ /* 0x0024620008000100 */
[----:B------:R2:W1:Y:S02]  /*09d0*/  SYNCS.EXCH.64 URZ, [UR6+0xc8], UR4 ;  /* 0x0000c80406ff75b2 */ /* 0x0004640008000100 */
[----:B--2---:R-:W-:Y:S01]  /*09e0*/  NOP ;  /* 0x0000000000007918 */ /* 0x004fe20000000000 */
.L_x_12:
[----:B------:R-:W2:Y:S01]  /*09f0*/  SHFL.IDX PT, R2, R52, RZ, 0x1f ;  /* 0x00001fff34027589 */ /* 0x000ea200000e0000 */
[----:B------:R-:W-:Y:S01]  /*0a00*/  NOP ;  /* 0x0000000000007918 */ /* 0x000fe20000000000 */
[----:B--2---:R-:W-:-:S13]  /*0a10*/  ISETP.NE.AND P0, PT, R2, 0x4, PT ;  /* 0x000000040200780c */ /* 0x004fda0003f05270 */
[----:B------:R-:W-:Y:S05]  /*0a20*/  @P0 BRA `(.L_x_13) ;  /* 0x00000000004c0947 */ /* 0x000fea0003800000 */
[----:B-1----:R-:W1:Y:S01]  /*0a30*/  S2UR UR6, SR_CgaCtaId ;  /* 0x00000000000679c3 */ /* 0x002e620000008800 */
[----:B------:R-:W-:Y:S01]  /*0a40*/  UMOV UR4, 0x720 ;  /* 0x0000072000047882 */ /* 0x000fe20000000000 */
[----:B------:R-:W-:Y:S01]  /*0a50*/  UMOV UR5, 0x400 ;  /* 0x0000040000057882 */ /* 0x000fe20000000000 */
[----:B------:R-:W-:Y:S01]  /*0a60*/  USEL UR4, UR4, 0x620, UP3 ;  /* 0x0000062004047887 */ /* 0x000fe20009800000 */
[----:B------:R-:W-:Y:S01]  /*0a70*/  UMOV UR8, 0x1 ;  /* 0x0000000100087882 */ /* 0x000fe20000000000 */
[----:B------:R-:W-:Y:S01]  /*0a80*/  ELECT P0, URZ, PT ;  /* 0x0000000000ff782f */ /* 0x000fe20003800000 */
[----:B------:R-:W-:-:S04]  /*0a90*/  UIADD3 UR8, UPT, UPT, -UR8, 0x100000, URZ ;  /* 0x0010000008087890 */ /* 0x000fc8000fffe1ff */
[----:B------:R-:W-:Y:S02]  /*0aa0*/  USHF.L.U32 UR9, UR8, 0xb, URZ ;  /* 0x0000000b08097899 */ /* 0x000fe400080006ff */
[----:B------:R-:W-:Y:S02]  /*0ab0*/  USHF.L.U32 UR8, UR8, 0x1, URZ ;  /* 0x0000000108087899 */ /* 0x000fe400080006ff */
[----:B-1----:R-:W-:Y:S02]  /*0ac0*/  ULEA UR6, UR6, UR5, 0x18 ;  /* 0x0000000506067291 */ /* 0x002fe4000f8ec0ff */
[----:B------:R-:W-:-:S04]  /*0ad0*/  UIADD3 UR4, UPT, UPT, -UR4, 0x100000, URZ ;  /* 0x0010000004047890 */ /* 0x000fc8000fffe1ff */
[----:B------:R-:W-:Y:S02]  /*0ae0*/  USHF.L.U32 UR5, UR4, 0xb, URZ ;  /* 0x0000000b04057899 */ /* 0x000fe400080006ff */
[----:B------:R-:W-:Y:S01]  /*0af0*/  USHF.L.U32 UR4, UR4, 0x1, URZ ;  /* 0x0000000104047899 */ /* 0x000fe200080006ff */
[----:B------:R-:W1:Y:S03]  /*0b00*/  FENCE.VIEW.ASYNC.S ;  /* 0x00000000000073c6 */ /* 0x000e660000000000 */
[----:B-1----:R2:W1:Y:S08]  /*0b10*/  SYNCS.EXCH.64 URZ, [UR6+0xd0], UR8 ;  /* 0x0000d00806ff75b2 */ /* 0x0024700008000100 */
[----:B------:R2:W1:Y:S01]  /*0b20*/  SYNCS.EXCH.64 URZ, [UR6+0xe0], UR4 ;  /* 0x0000e00406ff75b2 */ /* 0x0004620008000100 */
[----:B------:R2:W1:Y:S01]  /*0b30*/  SYNCS.EXCH.64 URZ, [UR6+0xd8], UR8 ;  /* 0x0000d80806ff75b2 */ /* 0x0004620008000100 */
[----:B------:R2:W1:Y:S02]  /*0b40*/  SYNCS.EXCH.64 URZ, [UR6+0xe8], UR4 ;  /* 0x0000e80406ff75b2 */ /* 0x0004640008000100 */
[----:B--2---:R-:W-:Y:S01]  /*0b50*/  NOP ;  /* 0x0000000000007918 */ /* 0x004fe20000000000 */
.L_x_13:
[----:B------:R-:W2:Y:S01]  /*0b60*/  SHFL.IDX PT, R2, R52, RZ, 0x1f ;  /* 0x00001fff34027589 */ /* 0x000ea200000e0000 */
[----:B------:R-:W-:Y:S01]  /*0b70*/  NOP ;  /* 0x0000000000007918 */ /* 0x000fe20000000000 */
[----:B--2---:R-:W-:-:S13]  /*0b80*/  ISETP.NE.AND P0, PT, R2, 0x5, PT ;  /* 0x000000050200780c */ /* 0x004fda0003f05270 */
[----:B------:R-:W-:Y:S05]  /*0b90*/  @P0 BRA `(.L_x_14) ;  /* 0x0000000000580947 */ /* 0x000fea0003800000 */
[----:B-1----:R-:W1:Y:S01]  /*0ba0*/  S2UR UR4, SR_CgaCtaId ;  /* 0x00000000000479c3 */ /* 0x002e620000008800 */
        /* <DEDUP_REMOVED lines=19> */
[----:B------:R2:W1:Y:S02]  /*0ce0*/  SYNCS.EXCH.64 URZ, [UR4+0x128], UR6 ;  /* 0x0001280604ff75b2 */ /* 0x0004640008000100 */
[----:B--2---:R-:W-:Y:S01]  /*0cf0*/  NOP ;  /* 0x0000000000007918 */ /* 0x004fe20000000000 */
.L_x_14:
[----:B------:R-:W2:Y:S01]  /*0d00*/  SHFL.IDX PT, R2, R52, RZ, 0x1f ;  /* 0x00001fff34027589 */ /* 0x000ea200000e0000 */
[----:B------:R-:W-:Y:S01]  /*0d10*/  NOP ;  /* 0x0000000000007918 */ /* 0x000fe20000000000 */
[----:B--2---:R-:W-:-:S13]  /*0d20*/  ISETP.NE.AND P0, PT, R2, 0x3, PT ;  /* 0x000000030200780c */ /* 0x004fda0003f05270 */
[----:B------:R-:W-:Y:S05]  /*0d30*/  @P0 BRA `(.L_x_15) ;  /* 0x0000000000380947 */ /* 0x000fea0003800000 */
[----:B------:R-:W2:Y:S01]  /*0d40*/  S2UR UR5, SR_CgaCtaId ;  /* 0x00000000000579c3 */ /* 0x000ea20000008800 */
[----:B-1----:R-:W-:Y:S01]  /*0d50*/  UMOV UR4, 0x400 ;  /* 0x0000040000047882 */ /* 0x002fe20000000000 */
[----:B------:R-:W-:Y:S01]  /*0d60*/  UMOV UR6, 0x20 ;  /* 0x0000002000067882 */ /* 0x000fe20000000000 */
[----:B------:R-:W-:Y:S01]  /*0d70*/  ELECT P0, URZ, PT ;  /* 0x0000000000ff782f */ /* 0x000fe20003800000 */
[----:B------:R-:W-:-:S04]  /*0d80*/  UIADD3 UR6, UPT, UPT, -UR6, 0x100000, URZ ;  /* 0x0010000006067890 */ /* 0x000fc8000fffe1ff */
[----:B------:R-:W-:Y:S02]  /*0d90*/  USHF.L.U32 UR7, UR6, 0xb, URZ ;  /* 0x0000000b06077899 */ /* 0x000fe400080006ff */
[----:B------:R-:W-:Y:S02]  /*0da0*/  USHF.L.U32 UR6, UR6, 0x1, URZ ;  /* 0x0000000106067899 */ /* 0x000fe400080006ff */
[----:B--2---:R-:W-:Y:S01]  /*0db0*/  ULEA UR4, UR5, UR4, 0x18 ;  /* 0x0000000405047291 */ /* 0x004fe2000f8ec0ff */
[----:B------:R-:W1:Y:S11]  /*0dc0*/  FENCE.VIEW.ASYNC.S ;  /* 0x00000000000073c6 */ /* 0x000e760000000000 */
[----:B-1----:R2:W1:Y:S01]  /*0dd0*/  SYNCS.EXCH.64 URZ, [UR4+0x130], UR6 ;  /* 0x0001300604ff75b2 */ /* 0x0024620008000100 */
[----:B------:R2:W1:Y:S01]  /*0de0*/  SYNCS.EXCH.64 URZ, [UR4+0x140], UR6 ;  /* 0x0001400604ff75b2 */ /* 0x0004620008000100 */
[----:B------:R2:W1:Y:S01]  /*0df0*/  SYNCS.EXCH.64 URZ, [UR4+0x138], UR6 ;  /* 0x0001380604ff75b2 */ /* 0x0004620008000100 */
[----:B------:R2:W1:Y:S02]  /*0e00*/  SYNCS.EXCH.64 URZ, [UR4+0x148], UR6 ;  /* 0x0001480604ff75b2 */ /* 0x0004640008000100 */
[----:B--2---:R-:W-:Y:S01]  /*0e10*/  NOP ;  /* 0x0000000000007918 */ /* 0x004fe20000000000 */
.L_x_15:
[----:B-1----:R-:W1:Y:S01]  /*0e20*/  LDCU UR4, c[0x0][0x36c] ;  /* 0x00006d80ff0477ac */ /* 0x002e620008000800 */
[----:B------:R-:W-:Y:S01]  /*0e30*/  ISETP.NE.OR P3, PT, R0, 0x2, !P3 ;  /* 0x000000020000780c */ /* 0x000fe20005f65670 */
[----:B------:R-:W-:Y:S01]  /*0e40*/  NOP ;  /* 0x0000000000007918 */ /* 0x000fe20000000000 */
[----:B------:R-:W-:Y:S01]  /*0e50*/  LOP3.LUT R0, R66, 0x1f, RZ, 0xc0, !PT ;  /* 0x0000001f42007812 */ /* 0x000fe200078ec0ff */
[----:B------:R-:W-:Y:S02]  /*0e60*/  UISETP.NE.AND UP4, UPT, UR17, URZ, UPT ;  /* 0x000000ff1100728c */ /* 0x000fe4000bf85270 */
[----:B-1----:R-:W-:-:S09]  /*0e70*/  UISETP.EQ.U32.AND UP5, UPT, UR4, 0x1, UPT ;  /* 0x000000010400788c */ /* 0x002fd2000bfa2070 */
[----:B------:R-:W-:Y:S05]  /*0e80*/  BRA.U !UP5, `(.L_x_16) ;  /* 0x000000010d087547 */ /* 0x000fea000b800000 */
[----:B---34-:R-:W-:Y:S01]  /*0e90*/  UCGABAR_ARV ;  /* 0x00000000000079c7 */ /* 0x018fe20008000000 */
[----:B------:R-:W-:Y:S05]  /*0ea0*/  BRA `(.L_x_17) ;  /* 0x0000000000047947 */ /* 0x000fea0003800000 */
.L_x_16:
[----:B---34-:R-:W-:Y:S01]  /*0eb0*/  NOP ;  /* 0x0000000000007918 */ /* 0x018fe20000000000 */
.L_x_17:
[----:B------:R-:W1:Y:S01]  /*0ec0*/  S2UR UR8, SR_CTAID.X ;  /* 0x00000000000879c3 */ /* 0x000e620000002500 */
[----:B------:R-:W-:-:S05]  /*0ed0*/  CS2R.32 R54, SR_CgaSize ;  /* 0x0000000000367805 */ /* 0x000fca0000008a00 */
[----:B------:R-:W-:-:S05]  /*0ee0*/  IMAD R54, R54, -0xa0, RZ ;  /* 0xffffff6036367824 */ /* 0x000fca00078e02ff */
[----:B------:R-:W-:-:S14]  /*0ef0*/  R2UR UR5, R54 ;  /* 0x00000000360572ca */ /* 0x000fdc00000e0000 */
[----:B------:R-:W2:Y:S01]  /*0f00*/  LDCU UR5, c[0x0][UR5+0x2b0] ;  /* 0x00005600050577ac */ /* 0x000ea20008000800 */
[----:B------:R-:W-:-:S05]  /*0f10*/  CS2R.32 R54, SR_CgaSize ;  /* 0x0000000000367805 */ /* 0x000fca0000008a00 */
[----:B------:R-:W-:-:S05]  /*0f20*/  IMAD R54, R54, -0xa0, RZ ;  /* 0xffffff6036367824 */ /* 0x000fca00078e02ff */
[----:B------:R-:W-:-:S14]  /*0f30*/  R2UR UR4, R54 ;  /* 0x00000000360472ca */ /* 0x000fdc00000e0000 */
[----:B------:R-:W3:Y:S01]  /*0f40*/  LDCU UR4, c[0x0][UR4+0x2b4] ;  /* 0x00005680040477ac */ /* 0x000ee20008000800 */
[----:B------:R-:W4:Y:S01]  /*0f50*/  S2UR UR7, SR_CTAID.Y ;  /* 0x00000000000779c3 */ /* 0x000f220000002600 */
[----:B------:R-:W-:-:S05]  /*0f60*/  CS2R.32 R54, SR_CgaSize ;  /* 0x0000000000367805 */ /* 0x000fca0000008a00 */
[----:B------:R-:W-:-:S05]  /*0f70*/  IMAD R54, R54, -0xa0, RZ ;  /* 0xffffff6036367824 */ /* 0x000fca00078e02ff */
[----:B------:R-:W-:-:S14]  /*0f80*/  R2UR UR9, R54 ;  /* 0x00000000360972ca */ /* 0x000fdc00000e0000 */
[----:B------:R-:W3:Y:S01]  /*0f90*/  LDCU UR9, c[0x0][UR9+0x2a0] ;  /* 0x00005400090977ac */ /* 0x000ee20008000800 */
[----:B------:R-:W-:-:S05]  /*0fa0*/  CS2R.32 R54, SR_CgaSize ;  /* 0x0000000000367805 */ /* 0x000fca0000008a00 */
[----:B------:R-:W-:-:S05]  /*0fb0*/  IMAD R54, R54, -0xa0, RZ ;  /* 0xffffff6036367824 */ /* 0x000fca00078e02ff */
[----:B------:R-:W-:-:S14]  /*0fc0*/  R2UR UR10, R54 ;  /* 0x00000000360a72ca */ /* 0x000fdc00000e0000 */
[----:B------:R-:W3:Y:S01]  /*0fd0*/  LDCU UR10, c[0x0][UR10+0x2a4] ;  /* 0x000054800a0a77ac */ /* 0x000ee20008000800 */
[----:B------:R-:W3:Y:S01]  /*0fe0*/  S2UR UR11, SR_CgaCtaId ;  /* 0x00000000000b79c3 */ /* 0x000ee20000008800 */
[----:B------:R-:W3:Y:S01]  /*0ff0*/  LDCU UR21, c[0x0][0xb24] ;  /* 0x00016480ff1577ac */ /* 0x000ee20008000800 */
[----:B------:R-:W3:Y:S01]  /*1000*/  LDCU UR42, c[0x0][0xb24] ;  /* 0x00016480ff2a77ac */ /* 0x000ee20008000800 */
[----:B-1----:R-:W-:-:S05]  /*1010*/  I2FP.F32.U32 R3, UR8 ;  /* 0x0000000800037c45 */ /* 0x002fca0008201000 */
[----:B------:R-:W1:Y:S01]  /*1020*/  S2UR UR36, SR_CTAID.Z ;  /* 0x00000000002479c3 */ /* 0x000e620000002700 */
[----:B------:R-:W1:Y:S01]  /*1030*/  LDCU UR27, c[0x0][0xb30] ;  /* 0x00016600ff1b77ac */ /* 0x000e620008000800 */
[----:B--2---:R-:W-:Y:S01]  /*1040*/  FMUL R3, R3, UR5 ;  /* 0x0000000503037c20 */ /* 0x004fe20008400000 */
[----:B------:R-:W-:Y:S01]  /*1050*/  UMOV UR16, UR8 ;  /* 0x0000000800107c82 */ /* 0x000fe20008000000 */
[----:B----4-:R-:W-:Y:S01]  /*1060*/  I2FP.F32.U32 R2, UR7 ;  /* 0x0000000700027c45 */ /* 0x010fe20008201000 */
[----:B------:R-:W-:-:S03]  /*1070*/  UMOV UR20, UR7 ;  /* 0x0000000700147c82 */ /* 0x000fc60008000000 */
[----:B------:R-:W2:Y:S01]  /*1080*/  F2I.U32.TRUNC.NTZ R3, R3 ;  /* 0x0000000300037305 */ /* 0x000ea2000020f000 */
[----:B---3--:R-:W-:Y:S01]  /*1090*/  UISETP.GE.AND UP2, UPT, UR21, 0x1, UPT ;  /* 0x000000011500788c */ /* 0x008fe2000bf46270 */
[----:B------:R-:W-:Y:S01]  /*10a0*/  FMUL R2, R2, UR4 ;  /* 0x0000000402027c20 */ /* 0x000fe20008400000 */
[----:B------:R-:W-:-:S05]  /*10b0*/  USHF.L.U32 UR28, UR11, 0x9, URZ ;  /* 0x000000090b1c7899 */ /* 0x000fca00080006ff */
[----:B------:R-:W3:Y:S01]  /*10c0*/  F2I.U32.TRUNC.NTZ R2, R2 ;  /* 0x0000000200027305 */ /* 0x000ee2000020f000 */
[----:B--2---:R-:W-:Y:S02]  /*10d0*/  R2UR UR4, R3 ;  /* 0x00000000030472ca */ /* 0x004fe400000e0000 */
[----:B---3--:R-:W-:Y:S02]  /*10e0*/  R2UR UR6, R2 ;  /* 0x00000000020672ca */ /* 0x008fe400000e0000 */
[----:B------:R-:W-:-:S09]  /*10f0*/  PRMT R2, RZ, 0x7610, R2 ;  /* 0x00007610ff027816 */ /* 0x000fd20000000002 */
[----:B------:R-:W-:-:S04]  /*1100*/  UIADD3 UR5, UPT, UPT, -UR4, URZ, URZ ;  /* 0x000000ff04057290 */ /* 0x000fc8000fffe1ff */
[----:B------:R-:W-:Y:S02]  /*1110*/  UIMAD UR5, UR9, UR5, UR8 ;  /* 0x00000005090572a4 */ /* 0x000fe4000f8e0208 */
[----:B------:R-:W-:-:S04]  /*1120*/  UIADD3 UR4, UPT, UPT, -UR6, URZ, URZ ;  /* 0x000000ff06047290 */ /* 0x000fc8000fffe1ff */
[----:B------:R-:W-:Y:S01]  /*1130*/  IMAD.U32 R54, RZ, RZ, UR5 ;  /* 0x00000005ff367e24 */ /* 0x000fe2000f8e00ff */
[----:B------:R-:W-:-:S06]  /*1140*/  UIMAD UR4, UR10, UR4, UR7 ;  /* 0x000000040a0472a4 */ /* 0x000fcc000f8e0207 */
[----:B------:R-:W-:Y:S01]  /*1150*/  IMAD.U32 R53, RZ, RZ, UR4 ;  /* 0x00000004ff357e24 */ /* 0x000fe2000f8e00ff */
[----:B-1----:R-:W-:Y:S06]  /*1160*/  BRA.U UP4, `(.L_x_18) ;  /* 0x0000000104807547 */ /* 0x002fec000b800000 */
[----:B------:R-:W-:Y:S02]  /*1170*/  R2UR UR9, R53 ;  /* 0x00000000350972ca */ /* 0x000fe400000e0000 */
[----:B------:R-:W-:-:S11]  /*1180*/  R2UR UR8, R54 ;  /* 0x00000000360872ca */ /* 0x000fd600000e0000 */
[----:B------:R-:W-:Y:S02]  /*1190*/  UISETP.NE.AND UP0, UPT, UR9, 0x1, UPT ;  /* 0x000000010900788c */ /* 0x000fe4000bf05270 */
[----:B------:R-:W-:Y:S02]  /*11a0*/  UISETP.NE.AND UP1, UPT, UR9, 0x2, UPT ;  /* 0x000000020900788c */ /* 0x000fe4000bf25270 */
[----:B------:R-:W-:Y:S02]  /*11b0*/  USEL UR5, URZ, 0x2, UP0 ;  /* 0x00000002ff057887 */ /* 0x000fe40008000000 */
[----:B------:R-:W-:Y:S02]  /*11c0*/  UISETP.NE.AND UP0, UPT, UR9, 0x3, UPT ;  /* 0x000000030900788c */ /* 0x000fe4000bf05270 */
[----:B------:R-:W-:Y:S02]  /*11d0*/  USEL UR4, URZ, 0x4, UP1 ;  /* 0x00000004ff047887 */ /* 0x000fe40008800000 */
[----:B------:R-:W-:-:S02]  /*11e0*/  UISETP.NE.AND UP1, UPT, UR9, 0x4, UPT ;  /* 0x000000040900788c */ /* 0x000fc4000bf25270 */
[----:B------:R-:W-:Y:S02]  /*11f0*/  USEL UR7, URZ, 0x8, UP0 ;  /* 0x00000008ff077887 */ /* 0x000fe40008000000 */
[----:B------:R-:W-:Y:S02]  /*1200*/  UISETP.NE.AND UP0, UPT, UR9, 0x5, UPT ;  /* 0x000000050900788c */ /* 0x000fe4000bf05270 */
[----:B------:R-:W-:Y:S02]  /*1210*/  USEL UR6, URZ, 0x10, UP1 ;  /* 0x00000010ff067887 */ /* 0x000fe40008800000 */
[----:B------:R-:W-:Y:S02]  /*1220*/  UISETP.NE.AND UP1, UPT, UR9, 0x6, UPT ;  /* 0x000000060900788c */ /* 0x000fe4000bf25270 */
[----:B------:R-:W-:Y:S02]  /*1230*/  USEL UR11, URZ, 0x20, UP0 ;  /* 0x00000020ff0b7887 */ /* 0x000fe40008000000 */
[----:B------:R-:W-:-:S02]  /*1240*/  UISETP.NE.AND UP0, UPT, UR9, 0x7, UPT ;  /* 0x000000070900788c */ /* 0x000fc4000bf05270 */
[----:B------:R-:W-:Y:S02]  /*1250*/  USEL UR12, URZ, 0x40, UP1 ;  /* 0x00000040ff0c7887 */ /* 0x000fe40008800000 */
[----:B------:R-:W-:Y:S02]  /*1260*/  UISETP.NE.AND UP1, UPT, UR9, URZ, UPT ;  /* 0x000000ff0900728c */ /* 0x000fe4000bf25270 */
[----:B------:R-:W-:Y:S02]  /*1270*/  USEL UR13, URZ, 0x80, UP0 ;  /* 0x00000080ff0d7887 */ /* 0x000fe40008000000 */
[----:B------:R-:W-:Y:S02]  /*1280*/  UISETP.NE.AND UP0, UPT, UR8, URZ, UPT ;  /* 0x000000ff0800728c */ /* 0x000fe4000bf05270 */
[----:B------:R-:W-:Y:S02]  /*1290*/  UISETP.EQ.OR UP1, UPT, UR8, URZ, !UP1 ;  /* 0x000000ff0800728c */ /* 0x000fe4000cf22670 */
[----:B------:R-:W-:-:S02]  /*12a0*/  USEL UR9, UR5, 0x2, UP0 ;  /* 0x0000000205097887 */ /* 0x000fc40008000000 */
[----:B------:R-:W-:Y:S02]  /*12b0*/  USEL UR4, UR4, 0x4, UP0 ;  /* 0x0000000404047887 */ /* 0x000fe40008000000 */
[----:B------:R-:W-:Y:S02]  /*12c0*/  USEL UR5, URZ, 0x1, !UP1 ;  /* 0x00000001ff057887 */ /* 0x000fe4000c800000 */
[----:B------:R-:W-:Y:S02]  /*12d0*/  USEL UR10, UR7, 0x8, UP0 ;  /* 0x00000008070a7887 */ /* 0x000fe40008000000 */
[----:B------:R-:W-:Y:S02]  /*12e0*/  USEL UR8, UR6, 0x10, UP0 ;  /* 0x0000001006087887 */ /* 0x000fe40008000000 */
[----:B------:R-:W-:Y:S02]  /*12f0*/  UIADD3 UR4, UPT, UPT, UR4, UR9, UR5 ;  /* 0x0000000904047290 */ /* 0x000fe4000fffe005 */
[----:B------:R-:W-:-:S02]  /*1300*/  USEL UR7, UR11, 0x20, UP0 ;  /* 0x000000200b077887 */ /* 0x000fc40008000000 */
[----:B------:R-:W-:Y:S02]  /*1310*/  USEL UR6, UR12, 0x40, UP0 ;  /* 0x000000400c067887 */ /* 0x000fe40008000000 */
[----:B------:R-:W-:Y:S02]  /*1320*/  UIADD3 UR4, UPT, UPT, UR8, UR10, UR4 ;  /* 0x0000000a08047290 */ /* 0x000fe4000fffe004 */
[----:B------:R-:W-:Y:S02]  /*1330*/  USEL UR5, UR13, 0x80, UP0 ;  /* 0x000000800d057887 */ /* 0x000fe40008000000 */
[----:B------:R-:W-:-:S04]  /*1340*/  UIADD3 UR4, UPT, UPT, UR6, UR7, UR4 ;  /* 0x0000000706047290 */ /* 0x000fc8000fffe004 */
[----:B------:R-:W-:-:S06]  /*1350*/  UIADD3 UR4, UPT, UPT, UR4, UR5, URZ ;  /* 0x0000000504047290 */ /* 0x000fcc000fffe0ff */
[----:B------:R-:W-:Y:S02]  /*1360*/  IMAD.U32 R2, RZ, RZ, UR4 ;  /* 0x00000004ff027e24 */ /* 0x000fe4000f8e00ff */
.L_x_18:
[----:B------:R-:W-:Y:S05]  /*1370*/  BRA.U !UP2, `(.L_x_19) ;  /* 0x000000010ad47547 */ /* 0x000fea000b800000 */
[----:B------:R-:W1:Y:S01]  /*1380*/  LDCU.128 UR12, c[0x0][0xb10] ;  /* 0x00016200ff0c77ac */ /* 0x000e620008000c00 */
[----:B------:R-:W2:Y:S01]  /*1390*/  LDCU UR6, c[0x0][0x370] ;  /* 0x00006e00ff0677ac */ /* 0x000ea20008000800 */
[----:B------:R-:W3:Y:S01]  /*13a0*/  LDCU UR5, c[0x0][0x374] ;  /* 0x00006e80ff0577ac */ /* 0x000ee20008000800 */
[----:B------:R-:W4:Y:S01]  /*13b0*/  LDCU UR26, c[0x0][0xb0c] ;  /* 0x00016180ff1a77ac */ /* 0x000f220008000800 */
[----:B------:R-:W4:Y:S01]  /*13c0*/  LDCU UR4, c[0x0][0xb20] ;  /* 0x00016400ff0477ac */ /* 0x000f220008000800 */
[----:B------:R-:W4:Y:S01]  /*13d0*/  LDCU.64 UR8, c[0x0][0xb28] ;  /* 0x00016500ff0877ac */ /* 0x000f220008000a00 */
[----:B-1----:R-:W-:Y:S02]  /*13e0*/  UISETP.NE.AND UP0, UPT, UR14, 0x1, UPT ;  /* 0x000000010e00788c */ /* 0x002fe4000bf05270 */
[----:B---3--:R-:W-:Y:S02]  /*13f0*/  UIMAD.WIDE.U32 UR10, UR5, UR15, URZ ;  /* 0x0000000f050a72a5 */ /* 0x008fe4000f8e00ff */
[----:B--2---:R-:W-:-:S02]  /*1400*/  UIMAD.WIDE.U32 UR22, UR6, UR12, URZ ;  /* 0x0000000c061672a5 */ /* 0x004fc4000f8e00ff */
[----:B----4-:R-:W-:Y:S02]  /*1410*/  UISETP.NE.AND UP1, UPT, UR26, 0x1, UPT ;  /* 0x000000011a00788c */ /* 0x010fe4000bf25270 */
[----:B------:R-:W-:Y:S01]  /*1420*/  UISETP.NE.AND UP2, UPT, UR21, 0x1, UPT ;  /* 0x000000011500788c */ /* 0x000fe2000bf45270 */
[----:B------:R-:W-:Y:S02]  /*1430*/  UMOV UR10, UR11 ;  /* 0x0000000b000a7c82 */ /* 0x000fe40008000000 */
[----:B------:R-:W-:Y:S01]  /*1440*/  UMOV UR22, UR23 ;  /* 0x0000001700167c82 */ /* 0x000fe20008000000 */
[----:B------:R-:W-:Y:S02]  /*1450*/  @UP0 USHF.R.U32.HI UR5, URZ, UR4, UR10 ;  /* 0x00000004ff050299 */ /* 0x000fe4000801160a */
[----:B------:R-:W-:Y:S02]  /*1460*/  UIMAD.WIDE.U32 UR24, UR20, UR15, URZ ;  /* 0x0000000f141872a5 */ /* 0x000fe4000f8e00ff */
[----:B------:R-:W-:-:S02]  /*1470*/  UIMAD.WIDE.U32 UR10, UR5, UR8, URZ ;  /* 0x00000008050a72a5 */ /* 0x000fc4000f8e00ff */
[----:B------:R-:W-:Y:S02]  /*1480*/  @UP1 USHF.R.U32.HI UR6, URZ, UR13, UR22 ;  /* 0x0000000dff061299 */ /* 0x000fe40008011616 */
[----:B------:R-:W-:Y:S02]  /*1490*/  UIMAD.WIDE.U32 UR18, UR16, UR12, URZ ;  /* 0x0000000c101272a5 */ /* 0x000fe4000f8e00ff */
[----:B------:R-:W-:Y:S01]  /*14a0*/  UIMAD.WIDE.U32 UR22, UR6, UR8, URZ ;  /* 0x00000008061672a5 */ /* 0x000fe2000f8e00ff */
[----:B------:R-:W-:Y:S01]  /*14b0*/  UMOV UR24, UR25 ;  /* 0x0000001900187c82 */ /* 0x000fe20008000000 */
[----:B------:R-:W-:Y:S01]  /*14c0*/  UMOV UR10, UR11 ;  /* 0x0000000b000a7c82 */ /* 0x000fe20008000000 */
[----:B------:R-:W-:Y:S02]  /*14d0*/  USHF.R.U32.HI UR24, URZ, UR4, UR24 ;  /* 0x00000004ff187299 */ /* 0x000fe40008011618 */
[----:B------:R-:W-:Y:S02]  /*14e0*/  @UP2 USHF.R.U32.HI UR5, URZ, UR9, UR10 ;  /* 0x00000009ff052299 */ /* 0x000fe4000801160a */
[----:B------:R-:W-:Y:S01]  /*14f0*/  UMOV UR7, UR23 ;  /* 0x0000001700077c82 */ /* 0x000fe20008000000 */
[----:B------:R-:W-:Y:S01]  /*1500*/  UMOV UR18, UR19 ;  /* 0x0000001300127c82 */ /* 0x000fe20008000000 */
[----:B------:R-:W-:-:S02]  /*1510*/  @UP2 USHF.R.U32.HI UR6, URZ, UR9, UR7 ;  /* 0x00000009ff062299 */ /* 0x000fc40008011607 */
[----:B------:R-:W-:Y:S02]  /*1520*/  USHF.R.U32.HI UR18, URZ, UR13, UR18 ;  /* 0x0000000dff127299 */ /* 0x000fe40008011612 */
[----:B------:R-:W-:Y:S02]  /*1530*/  USEL UR4, UR20, UR24, !UP0 ;  /* 0x0000001814047287 */ /* 0x000fe4000c000000 */
[----:B------:R-:W-:Y:S02]  /*1540*/  UIMAD UR7, UR5, UR21, URZ ;  /* 0x00000015050772a4 */ /* 0x000fe4000f8e02ff */
[----:B------:R-:W-:Y:S02]  /*1550*/  USEL UR5, UR16, UR18, !UP1 ;  /* 0x0000001210057287 */ /* 0x000fe4000c800000 */
[----:B------:R-:W-:Y:S02]  /*1560*/  UIMAD UR12, UR6, UR21, URZ ;  /* 0x00000015060c72a4 */ /* 0x000fe4000f8e02ff */
[----:B------:R-:W-:-:S02]  /*1570*/  UISETP.GE.AND UP0, UPT, UR4, UR7, UPT ;  /* 0x000000070400728c */ /* 0x000fc4000bf06270 */
[----:B------:R-:W-:Y:S02]  /*1580*/  UIMAD.WIDE.U32 UR10, UR4, UR8, URZ ;  /* 0x00000008040a72a5 */ /* 0x000fe4000f8e00ff */
[----:B------:R-:W-:Y:S02]  /*1590*/  UISETP.GE.OR UP0, UPT, UR5, UR12, UP0 ;  /* 0x0000000c0500728c */ /* 0x000fe40008706670 */
[----:B------:R-:W-:Y:S02]  /*15a0*/  UIMAD.WIDE.U32 UR12, UR5, UR8, URZ ;  /* 0x00000008050c72a5 */ /* 0x000fe4000f8e00ff */
[----:B------:R-:W-:Y:S01]  /*15b0*/  UIADD3 UR10, UPT, UPT, -UR4, URZ, URZ ;  /* 0x000000ff040a7290 */ /* 0x000fe2000fffe1ff */
[----:B------:R-:W-:Y:S01]  /*15c0*/  UMOV UR8, UR11 ;  /* 0x0000000b00087c82 */ /* 0x000fe20008000000 */
[----:B------:R-:W-:Y:S02]  /*15d0*/  UIADD3 UR11, UPT, UPT, -UR5, URZ, URZ ;  /* 0x000000ff050b7290 */ /* 0x000fe4000fffe1ff */
[----:B------:R-:W-:-:S03]  /*15e0*/  USHF.R.U32.HI UR8, URZ, UR9, UR8 ;  /* 0x00000009ff087299 */ /* 0x000fc60008011608 */
[----:B------:R-:W-:Y:S01]  /*15f0*/  @!UP0 UMOV UR7, UR13 ;  /* 0x0000000d00078c82 */ /* 0x000fe20008000000 */
[----:B------:R-:W-:Y:S02]  /*1600*/  UIMAD UR20, UR14, UR10, UR20 ;  /* 0x0000000a0e1472a4 */ /* 0x000fe4000f8e0214 */
[----:B------:R-:W-:Y:S02]  /*1610*/  USEL UR8, UR4, UR8, !UP2 ;  /* 0x0000000804087287 */ /* 0x000fe4000d000000 */
[----:B------:R-:W-:Y:S02]  /*1620*/  @!UP0 USHF.R.U32.HI UR7, URZ, UR9, UR7 ;  /* 0x00000009ff078299 */ /* 0x000fe40008011607 */
[----:B------:R-:W-:Y:S02]  /*1630*/  UIADD3 UR9, UPT, UPT, -UR8, URZ, URZ ;  /* 0x000000ff08097290 */ /* 0x000fe4000fffe1ff */
[----:B------:R-:W-:Y:S02]  /*1640*/  @!UP0 USEL UR7, UR5, UR7, !UP2 ;  /* 0x0000000705078287 */ /* 0x000fe4000d000000 */
[----:B------:R-:W-:-:S02]  /*1650*/  UIMAD UR9, UR21, UR9, UR4 ;  /* 0x00000009150972a4 */ /* 0x000fc4000f8e0204 */
[----:B------:R-:W-:Y:S02]  /*1660*/  @!UP0 UIADD3 UR8, UPT, UPT, UR8, -UR7, URZ ;  /* 0x8000000708088290 */ /* 0x000fe4000fffe0ff */
[----:B------:R-:W-:Y:S02]  /*1670*/  @!UP0 UIMAD UR6, UR9, UR6, UR7 ;  /* 0x00000006090682a4 */ /* 0x000fe4000f8e0207 */
[----:B------:R-:W-:Y:S02]  /*1680*/  @!UP0 UIMAD UR4, UR8, UR21, UR5 ;  /* 0x00000015080482a4 */ /* 0x000fe4000f8e0205 */
[----:B------:R-:W-:Y:S02]  /*1690*/  UIMAD UR16, UR26, UR11, UR16 ;  /* 0x0000000b1a1072a4 */ /* 0x000fe4000f8e0210 */
[----:B------:R-:W-:Y:S01]  /*16a0*/  UIMAD UR20, UR4, UR14, UR20 ;  /* 0x0000000e041472a4 */ /* 0x000fe2000f8e0214 */
[----:B------:R-:W-:Y:S02]  /*16b0*/  @!UP0 UMOV UR5, UR6 ;  /* 0x0000000600058c82 */ /* 0x000fe40008000000 */
[----:B------:R-:W-:-:S12]  /*16c0*/  UIMAD UR16, UR5, UR26, UR16 ;  /* 0x0000001a051072a4 */ /* 0x000fd8000f8e0210 */
.L_x_19:
[----:B------:R-:W-:Y:S02]  /*16d0*/  UISETP.NE.AND UP1, UPT, UR27, 0x1, UPT ;  /* 0x000000011b00788c */ /* 0x000fe4000bf25270 */
[----:B------:R-:W-:Y:S02]  /*16e0*/  UISETP.NE.AND UP0, UPT, UR17, 0x2, UPT ;  /* 0x000000021100788c */ /* 0x000fe4000bf05270 */
[----:B------:R-:W-:-:S05]  /*16f0*/  ULOP3.LUT UR28, UR28, 0xe00, URZ, 0xc0, !UPT ;  /* 0x00000e001c1c7892 */ /* 0x000fca000f8ec0ff */
[----:B------:R-:W-:Y:S07]  /*1700*/  BRA.U UP1, `(.L_x_20) ;  /* 0x0000000101447547 */ /* 0x000fee000b800000 */
[----:B------:R-:W1:Y:S01]  /*1710*/  LDCU.128 UR8, c[0x0][0xb10] ;  /* 0x00016200ff0877ac */ /* 0x000e620008000c00 */
[----:B------:R-:W2:Y:S01]  /*1720*/  LDCU UR12, c[0x0][0xb0c] ;  /* 0x00016180ff0c77ac */ /* 0x000ea20008000800 */
[----:B------:R-:W3:Y:S01]  /*1730*/  LDCU UR13, c[0x0][0xb20] ;  /* 0x00016400ff0d77ac */ /* 0x000ee20008000800 */
[----:B-1----:R-:W-:Y:S02]  /*1740*/  UIMAD.WIDE.U32 UR6, UR16, UR8, URZ ;  /* 0x00000008100672a5 */ /* 0x002fe4000f8e00ff */
[----:B------:R-:W-:Y:S02]  /*1750*/  UIMAD.WIDE.U32 UR4, UR20, UR11, URZ ;  /* 0x0000000b140472a5 */ /* 0x000fe4000f8e00ff */
[----:B--2---:R-:W-:Y:S02]  /*1760*/  UISETP.NE.AND UP2, UPT, UR12, 0x1, UPT ;  /* 0x000000010c00788c */ /* 0x004fe4000bf45270 */
[----:B------:R-:W-:Y:S01]  /*1770*/  UISETP.NE.AND UP1, UPT, UR10, 0x1, UPT ;  /* 0x000000010a00788c */ /* 0x000fe2000bf25270 */
[----:B------:R-:W-:-:S02]  /*1780*/  UMOV UR6, UR7 ;  /* 0x0000000700067c82 */ /* 0x000fc40008000000 */
[----:B------:R-:W-:Y:S01]  /*1790*/  UMOV UR4, UR5 ;  /* 0x0000000500047c82 */ /* 0x000fe20008000000 */
[----:B------:R-:W-:Y:S02]  /*17a0*/  USHF.R.U32.HI UR6, URZ, UR9, UR6 ;  /* 0x00000009ff067299 */ /* 0x000fe40008011606 */
[----:B---3--:R-:W-:Y:S02]  /*17b0*/  USHF.R.U32.HI UR4, URZ, UR13, UR4 ;  /* 0x0000000dff047299 */ /* 0x008fe40008011604 */
[----:B------:R-:W-:Y:S02]  /*17c0*/  USEL UR5, UR16, UR6, !UP2 ;  /* 0x0000000610057287 */ /* 0x000fe4000d000000 */
[----:B------:R-:W-:-:S04]  /*17d0*/  USEL UR4, UR20, UR4, !UP1 ;  /* 0x0000000414047287 */ /* 0x000fc8000c800000 */
[----:B------:R-:W-:Y:S02]  /*17e0*/  UIADD3 UR6, UPT, UPT, UR5, -UR4, URZ ;  /* 0x8000000405067290 */ /* 0x000fe4000fffe0ff */
[----:B------:R-:W-:Y:S02]  /*17f0*/  UIADD3 UR4, UPT, UPT, -UR5, UR4, URZ ;  /* 0x0000000405047290 */ /* 0x000fe4000fffe1ff */
[----:B------:R-:W-:Y:S02]  /*1800*/  UIMAD UR20, UR6, UR10, UR20 ;  /* 0x0000000a061472a4 */ /* 0x000fe4000f8e0214 */
[----:B------:R-:W-:-:S12]  /*1810*/  UIMAD UR16, UR4, UR12, UR16 ;  /* 0x0000000c041072a4 */ /* 0x000fd8000f8e0210 */
.L_x_20:
[----:B------:R-:W-:Y:S05]  /*1820*/  BRA.U !UP5, `(.L_x_21) ;  /* 0x000000010d0c7547 */ /* 0x000fea000b800000 */
[----:B------:R-:W-:Y:S01]  /*1830*/  UCGABAR_WAIT ;  /* 0x0000000000007dc7 */ /* 0x000fe20008000000 */
[----:B------:R-:W-:Y:S01]  /*1840*/  CCTL.IVALL ;  /* 0x00000000ff00798f */ /* 0x000fe20002000000 */
[----:B------:R-:W-:Y:S05]  /*1850*/  BRA `(.L_x_22) ;  /* 0x0000000000047947 */ /* 0x000fea0003800000 */
.L_x_21:
[----:B------:R-:W-:Y:S06]  /*1860*/  BAR.SYNC.DEFER_BLOCKING 0x0 ;  /* 0x0000000000007b1d */ /* 0x000fec0000010000 */
.L_x_22:
[----:B------:R-:W-:Y:S05]  /*1870*/  BRA.U UP0, `(.L_x_23) ;  /* 0x0000001500547547 */ /* 0x000fea000b800000 */
[----:B------:R-:W1:Y:S01]  /*1880*/  LDCU UR6, c[0x0][0x38c] ;  /* 0x00007180ff0677ac */ /* 0x000e620008000800 */
[----:B------:R-:W2:Y:S01]  /*1890*/  S2UR UR8, SR_CgaCtaId ;  /* 0x00000000000879c3 */ /* 0x000ea20000008800 */
[----:B------:R-:W-:Y:S01]  /*18a0*/  PLOP3.LUT P1, PT, PT, PT, UP3, 0x80, 0x8 ;  /* 0x000000000008781c */ /* 0x000fe20003f2f038 */
[----:B------:R-:W-:Y:S01]  /*18b0*/  IMAD.MOV.U32 R12, RZ, RZ, 0x1 ;  /* 0x00000001ff0c7424 */ /* 0x000fe200078e00ff */
[----:B------:R-:W-:Y:S01]  /*18c0*/  UMOV UR7, 0x400 ;  /* 0x0000040000077882 */ /* 0x000fe20000000000 */
[----:B------:R-:W-:Y:S01]  /*18d0*/  UISETP.NE.AND UP1, UPT, UR17, URZ, UPT ;  /* 0x000000ff1100728c */ /* 0x000fe2000bf25270 */
[----:B------:R-:W-:Y:S02]  /*18e0*/  ISETP.EQ.OR P2, PT, R0, RZ, P3 ;  /* 0x000000ff0000720c */ /* 0x000fe40001f42670 */
[----:B------:R-:W-:Y:S02]  /*18f0*/  CS2R R10, SRZ ;  /* 0x00000000000a7805 */ /* 0x000fe4000001ff00 */
[----:B------:R-:W-:Y:S01]  /*1900*/  PLOP3.LUT P1, PT, P1, PT, PT, 0x8, 0x80 ;  /* 0x000000000080781c */ /* 0x000fe20000f2e170 */
[----:B------:R-:W-:Y:S01]  /*1910*/  IMAD.MOV.U32 R9, RZ, RZ, RZ ;  /* 0x000000ffff097224 */ /* 0x000fe200078e00ff */
[----:B------:R-:W3:Y:S01]  /*1920*/  LDCU UR40, c[0x0][0x370] ;  /* 0x00006e00ff2877ac */ /* 0x000ee20008000800 */
[----:B------:R-:W-:Y:S01]  /*1930*/  IMAD.MOV.U32 R8, RZ, RZ, 0x1 ;  /* 0x00000001ff087424 */ /* 0x000fe200078e00ff */
[----:B------:R-:W4:Y:S01]  /*1940*/  LDCU.64 UR26, c[0x0][0x348] ;  /* 0x00006900ff1a77ac */ /* 0x000f220008000a00 */
[----:B-1----:R-:W-:-:S02]  /*1950*/  UIADD3 UR5, UPT, UPT, UR6, 0x1f, URZ ;  /* 0x0000001f06057890 */ /* 0x002fc4000fffe0ff */
[----:B------:R-:W-:Y:S02]  /*1960*/  USHF.R.U32.HI UR45, URZ, 0x5, UR28 ;  /* 0x00000005ff2d7899 */ /* 0x000fe4000801161c */
[----:B------:R-:W-:Y:S02]  /*1970*/  USHF.R.S32.HI UR4, URZ, 0x1f, UR5 ;  /* 0x0000001fff047899 */ /* 0x000fe40008011405 */
[----:B------:R-:W-:Y:S02]  /*1980*/  UIADD3 UR46, UPT, UPT, UR6, 0x3e, URZ ;  /* 0x0000003e062e7890 */ /* 0x000fe4000fffe0ff */
[----:B------:R-:W-:Y:S02]  /*1990*/  ULEA.HI UR4, UR4, UR5, URZ, 0x5 ;  /* 0x0000000504047291 */ /* 0x000fe4000f8f28ff */
[----:B------:R-:W-:Y:S02]  /*19a0*/  UIADD3 UR5, UPT, UPT, UR6, -0x1, URZ ;  /* 0xffffffff06057890 */ /* 0x000fe4000fffe0ff */
[----:B------:R-:W-:-:S02]  /*19b0*/  USHF.R.S32.HI UR43, URZ, 0x5, UR4 ;  /* 0x00000005ff2b7899 */ /* 0x000fc40008011404 */
[----:B------:R-:W-:Y:S02]  /*19c0*/  UISETP.GE.U32.AND UP2, UPT, UR5, -0x3f, UPT ;  /* 0xffffffc10500788c */ /* 0x000fe4000bf46070 */
[----:B------:R-:W-:Y:S02]  /*19d0*/  UISETP.LT.U32.AND UP0, UPT, UR43, 0x8, UPT ;  /* 0x000000082b00788c */ /* 0x000fe4000bf01070 */
[----:B--2---:R-:W-:Y:S02]  /*19e0*/  ULEA UR7, UR8, UR7, 0x18 ;  /* 0x0000000708077291 */ /* 0x004fe4000f8ec0ff */
[----:B------:R-:W-:Y:S02]  /*19f0*/  USEL UR41, UR43, 0x8, UP0 ;  /* 0x000000082b297887 */ /* 0x000fe40008000000 */
[----:B------:R-:W-:Y:S02]  /*1a00*/  ULEA UR29, UR28, UR7, 0x2 ;  /* 0x000000071c1d7291 */ /* 0x000fe4000f8e10ff */
[----:B------:R-:W-:-:S02]  /*1a10*/  UIADD3 UR21, UPT, UPT, UR41, -0x1, URZ ;  /* 0xffffffff29157890 */ /* 0x000fc4000fffe0ff */
[----:B------:R-:W-:Y:S01]  /*1a20*/  @UP2 UIADD3 UR21, UPT, UPT, UR41, URZ, URZ ;  /* 0x000000ff29152290 */ /* 0x000fe2000fffe0ff */
[----:B------:R-:W1:Y:S01]  /*1a30*/  LDCU UR39, c[0x0][0x374] ;  /* 0x00006e80ff2777ac */ /* 0x000e620008000800 */
[----:B------:R-:W-:Y:S02]  /*1a40*/  USEL UR24, UR48, 0x2, UP1 ;  /* 0x0000000230187887 */ /* 0x000fe40008800000 */
[----:B------:R-:W-:Y:S02]  /*1a50*/  UIADD3 UR29, UPT, UPT, UR29, 0x8400, URZ ;  /* 0x000084001d1d7890 */ /* 0x000fe4000fffe0ff */
[----:B------:R-:W-:Y:S02]  /*1a60*/  UIADD3 UR44, UPT, UPT, UR43, -UR41, URZ ;  /* 0x800000292b2c7290 */ /* 0x000fe4000fffe0ff */
[----:B------:R-:W-:Y:S01]  /*1a70*/  UIADD3 UR21, UPT, UPT, UR21, 0x1, URZ ;  /* 0x0000000115157890 */ /* 0x000fe2000fffe0ff */
[----:B---34-:R-:W-:-:S11]  /*1a80*/  UMOV UR5, URZ ;  /* 0x000000ff00057c82 */ /* 0x018fd60008000000 */
.L_x_43:
[----:B------:R-:W2:Y:S02]  /*1a90*/  S2UR UR4, SR_CgaCtaId ;  /* 0x00000000000479c3 */ /* 0x000ea40000008800 */
[----:B--2---:R-:W-:-:S09]  /*1aa0*/  UISETP.NE.AND UP0, UPT, UR4, URZ, UPT ;  /* 0x000000ff0400728c */ /* 0x004fd2000bf05270 */
[----:B------:R-:W-:Y:S05]  /*1ab0*/  BRA.U UP0, `(.L_x_24) ;  /* 0x0000000100287547 */ /* 0x000fea000b800000 */
[----:B------:R-:W-:Y:S02]  /*1ac0*/  LEA R0, R9, UR7, 0x3 ;  /* 0x0000000709007c11 */ /* 0x000fe4000f8e18ff */
[----:B------:R-:W-:-:S04]  /*1ad0*/  SHF.L.U32 R2, R8, 0x1f, RZ ;  /* 0x0000001f08027819 */ /* 0x000fc800000006ff */
[----:B------:R-:W2:Y:S02]  /*1ae0*/  SYNCS.PHASECHK.TRANS64.TRYWAIT P0, [R0+URZ+0x140], R2 ;  /* 0x00014002000075a7 */ /* 0x000ea400080011ff */
[----:B--2---:R-:W-:Y:S05]  /*1af0*/  @!P0 BRA `(.L_x_25) ;  /* 0x0000006800648947 */ /* 0x004fea0003800000 */
.L_x_143:
[----:B------:R-:W-:Y:S01]  /*1b00*/  VIADD R9, R9, 0x1 ;  /* 0x0000000109097836 */ /* 0x000fe20000000000 */
[----:B------:R2:W-:Y:S04]  /*1b10*/  SYNCS.ARRIVE.TRANS64.A1T0 RZ, [R0+URZ+0x130], RZ ;  /* 0x000130ff00ff79a7 */ /* 0x0005e800081000ff */
[----:B------:R-:W-:-:S04]  /*1b20*/  ISETP.NE.AND P0, PT, R9, 0x2, PT ;  /* 0x000000020900780c */ /* 0x000fc80003f05270 */
[----:B------:R-:W-:Y:S02]  /*1b30*/  SEL R9, R9, RZ, P0 ;  /* 0x000000ff09097207 */ /* 0x000fe40000000000 */
[----:B--2---:R-:W-:-:S04]  /*1b40*/  SEL R0, RZ, 0x1, P0 ;  /* 0x00000001ff007807 */ /* 0x004fc80000000000 */
[----:B------:R-:W-:-:S07]  /*1b50*/  LOP3.LUT R8, R8, R0, RZ, 0x3c, !PT ;  /* 0x0000000008087212 */ /* 0x000fce00078e3cff */
.L_x_24:
[----:B------:R-:W-:Y:S01]  /*1b60*/  ULEA UR4, UR5, UR7, 0x3 ;  /* 0x0000000705047291 */ /* 0x000fe2000f8e18ff */
[----:B------:R-:W-:Y:S01]  /*1b70*/  SHF.L.U32 R0, R12, 0x1f, RZ ;  /* 0x0000001f0c007819 */ /* 0x000fe200000006ff */
[----:B------:R-:W-:Y:S02]  /*1b80*/  UISETP.GE.U32.AND UP0, UPT, UR46, 0x3f, UPT ;  /* 0x0000003f2e00788c */ /* 0x000fe4000bf06070 */
[----:B------:R-:W-:Y:S02]  /*1b90*/  USHF.L.U32 UR11, UR20, 0x6, URZ ;  /* 0x00000006140b7899 */ /* 0x000fe400080006ff */
[----:B------:R-:W-:Y:S01]  /*1ba0*/  ULEA UR35, UR16, UR45, 0x7 ;  /* 0x0000002d10237291 */ /* 0x000fe2000f8e38ff */
[----:B------:R-:W-:Y:S02]  /*1bb0*/  UMOV UR13, URZ ;  /* 0x000000ff000d7c82 */ /* 0x000fe40008000000 */
[----:B------:R2:W3:Y:S02]  /*1bc0*/  SYNCS.PHASECHK.TRANS64.TRYWAIT P0, [UR4+0x40], R0 ;  /* 0x00004000ff0075a7 */ /* 0x0004e40008001104 */
[----:B------:R-:W-:Y:S07]  /*1bd0*/  BRA.U !UP0, `(.L_x_26) ;  /* 0x0000000108c07547 */ /* 0x000fee000b800000 */
[----:B------:R-:W-:Y:S01]  /*1be0*/  UMOV UR6, URZ ;  /* 0x000000ff00067c82 */ /* 0x000fe20008000000 */
[----:B------:R-:W-:-:S05]  /*1bf0*/  UMOV UR4, UR5 ;  /* 0x0000000500047c82 */ /* 0x000fca0008000000 */
.L_x_32:
[----:B------:R-:W-:Y:S01]  /*1c00*/  ULEA UR33, UR4, UR7, 0x3 ;  /* 0x0000000704217291 */ /* 0x000fe2000f8e18ff */
[----:B---3--:R-:W-:Y:S01]  /*1c10*/  @!P3 MOV R2, 0x6000 ;  /* 0x000060000002b802 */ /* 0x008fe20000000f00 */
[----:B-1-3--:R-:W-:Y:S10]  /*1c20*/  @P0 BRA `(.L_x_27) ;  /* 0x00000000000c0947 */ /* 0x00aff40003800000 */
[----:B------:R-:W-:-:S04]  /*1c30*/  SHF.L.U32 R3, R12, 0x1f, RZ ;  /* 0x0000001f0c037819 */ /* 0x000fc800000006ff */
[----:B------:R-:W3:Y:S02]  /*1c40*/  SYNCS.PHASECHK.TRANS64.TRYWAIT P0, [UR33+0x40], R3 ;  /* 0x00004003ff0075a7 */ /* 0x000ee40008001121 */
[----:B---3--:R-:W-:Y:S05]  /*1c50*/  @!P0 BRA `(.L_x_28) ;  /* 0x0000006800208947 */ /* 0x008fea0003800000 */
.L_x_27:
[----:B------:R3:W-:Y:S01]  /*1c60*/  @!P3 SYNCS.ARRIVE.TRANS64 RZ, [UR33], R2 ;  /* 0x00000002ffffb9a7 */ /* 0x0007e20008000021 */
[----:B------:R-:W-:-:S04]  /*1c70*/  ULOP3.LUT UR5, UR24, 0x2, URZ, 0xfc, !UPT ;  /* 0x0000000218057892 */ /* 0x000fc8000f8efcff */
[----:B------:R-:W-:-:S09]  /*1c80*/  UISETP.NE.AND UP0, UPT, UR5, 0x2, UPT ;  /* 0x000000020500788c */ /* 0x000fd2000bf05270 */
[----:B------:R-:W-:Y:S05]  /*1c90*/  BRA.U UP0, `(.L_x_29) ;  /* 0x0000000100047547 */ /* 0x000fea000b800000 */
[----:B-1----:R-:W-:Y:S05]  /*1ca0*/  BPT.TRAP 0x1 ;  /* 0x000000040000795c */ /* 0x002fea0000300000 */
.L_x_29:
[----:B------:R-:W-:Y:S04]  /*1cb0*/  BSSY.RECONVERGENT B0, `(.L_x_30) ;  /* 0x0000003000007945 */ /* 0x000fe80003800200 */
[----:B------:R-:W-:Y:S05]  /*1cc0*/  @P2 BRA `(.L_x_31) ;  /* 0x0000000000042947 */ /* 0x000fea0003800000 */
[----:B-1----:R-:W-:Y:S05]  /*1cd0*/  BPT.TRAP 0x1 ;  /* 0x000000040000795c */ /* 0x002fea0000300000 */
.L_x_31:
[----:B-1----:R-:W-:Y:S05]  /*1ce0*/  BSYNC.RECONVERGENT B0 ;  /* 0x0000000000007941 */ /* 0x002fea0003800200 */
.L_x_30:
[----:B------:R-:W-:Y:S02]  /*1cf0*/  UIADD3 UR5, UPT, UPT, UR4, 0x1, URZ ;  /* 0x0000000104057890 */ /* 0x000fe4000fffe0ff */
[----:B------:R-:W-:Y:S02]  /*1d00*/  UIADD3 UR16, UP1, UPT, UR26, 0x80, URZ ;  /* 0x000000801a107890 */ /* 0x000fe4000ff3e0ff */
[----:B------:R-:W-:Y:S02]  /*1d10*/  UISETP.NE.AND UP0, UPT, UR5, 0x8, UPT ;  /* 0x000000080500788c */ /* 0x000fe4000bf05270 */
[----:B------:R-:W-:Y:S02]  /*1d20*/  USHF.L.U32 UR34, UR6, 0x5, URZ ;  /* 0x0000000506227899 */ /* 0x000fe400080006ff */
[----:B------:R-:W-:Y:S02]  /*1d30*/  USEL UR9, URZ, 0x1, UP0 ;  /* 0x00000001ff097887 */ /* 0x000fe40008000000 */
[----:B------:R-:W-:-:S02]  /*1d40*/  USEL UR5, UR5, URZ, UP0 ;  /* 0x000000ff05057287 */ /* 0x000fc40008000000 */
[----:B------:R-:W-:Y:S02]  /*1d50*/  UIADD3 UR14, UP0, UPT, UR26, 0x180, URZ ;  /* 0x000001801a0e7890 */ /* 0x000fe4000ff1e0ff */
[----:B------:R-:W-:Y:S01]  /*1d60*/  ULEA UR8, UR5, UR7, 0x3 ;  /* 0x0000000705087291 */ /* 0x000fe2000f8e18ff */
[----:B------:R-:W-:Y:S01]  /*1d70*/  LOP3.LUT R12, R12, UR9, RZ, 0x3c, !PT ;  /* 0x000000090c0c7c12 */ /* 0x000fe2000f8e3cff */
[----:B------:R-:W-:Y:S02]  /*1d80*/  ULEA UR9, UR4, UR28, 0xc ;  /* 0x0000001c04097291 */ /* 0x000fe4000f8e60ff */
[----:B------:R-:W-:Y:S01]  /*1d90*/  UIADD3.X UR17, UPT, UPT, URZ, UR27, URZ, UP1, !UPT ;  /* 0x0000001bff117290 */ /* 0x000fe20008ffe4ff */
[----:B--2---:R-:W-:Y:S01]  /*1da0*/  SHF.L.U32 R0, R12, 0x1f, RZ ;  /* 0x0000001f0c007819 */ /* 0x004fe200000006ff */
[----:B------:R-:W-:Y:S02]  /*1db0*/  ULEA UR9, UR9, UR7, 0x2 ;  /* 0x0000000709097291 */ /* 0x000fe4000f8e10ff */
[----:B------:R-:W-:Y:S01]  /*1dc0*/  UIADD3.X UR15, UPT, UPT, URZ, UR27, URZ, UP0, !UPT ;  /* 0x0000001bff0f7290 */ /* 0x000fe200087fe4ff */
[----:B------:R4:W1:Y:S01]  /*1dd0*/  SYNCS.PHASECHK.TRANS64.TRYWAIT P0, [UR8+0x40], R0 ;  /* 0x00004000ff0075a7 */ /* 0x0008620008001108 */
[----:B------:R-:W-:-:S02]  /*1de0*/  ULEA UR8, UR4, UR7, 0xd ;  /* 0x0000000704087291 */ /* 0x000fc4000f8e68ff */
[----:B------:R-:W-:Y:S02]  /*1df0*/  UIADD3 UR32, UPT, UPT, UR9, 0x8400, URZ ;  /* 0x0000840009207890 */ /* 0x000fe4000fffe0ff */
[----:B------:R-:W-:Y:S01]  /*1e00*/  UIADD3 UR8, UPT, UPT, UR8, 0x28400, URZ ;  /* 0x0002840008087890 */ /* 0x000fe2000fffe0ff */
[----:B------:R-:W-:Y:S01]  /*1e10*/  UMOV UR13, 0xff0000 ;  /* 0x00ff0000000d7882 */ /* 0x000fe20000000000 */
[----:B------:R-:W-:Y:S01]  /*1e20*/  UMOV UR18, 0x0 ;  /* 0x0000000000127882 */ /* 0x000fe20000000000 */
[----:B------:R-:W-:Y:S01]  /*1e30*/  UMOV UR19, 0x10000000 ;  /* 0x1000000000137882 */ /* 0x000fe20000000000 */
[----:B------:R-:W-:Y:S01]  /*1e40*/  UMOV UR12, UR36 ;  /* 0x00000024000c7c82 */ /* 0x000fe20008000000 */
[----:B------:R-:W-:Y:S01]  /*1e50*/  UMOV UR9, UR33 ;  /* 0x0000002100097c82 */ /* 0x000fe20008000000 */
[----:B------:R-:W-:Y:S01]  /*1e60*/  UMOV UR10, UR34 ;  /* 0x00000022000a7c82 */ /* 0x000fe20008000000 */
[----:B------:R2:W-:Y:S01]  /*1e70*/  UTMALDG.3D.MULTICAST [UR32], [UR16], UR13, desc[UR18] ;  /* 0x00001220100073b4 */ /* 0x0005e2000801180d */
[----:B------:R-:W-:Y:S01]  /*1e80*/  UIADD3 UR6, UPT, UPT, UR6, 0x1, URZ ;  /* 0x0000000106067890 */ /* 0x000fe2000fffe0ff */
[----:B------:R-:W-:-:S03]  /*1e90*/  UMOV UR4, UR5 ;  /* 0x0000000500047c82 */ /* 0x000fc60008000000 */
[----:B------:R-:W-:Y:S01]  /*1ea0*/  UISETP.NE.AND UP0, UPT, UR6, UR21, UPT ;  /* 0x000000150600728c */ /* 0x000fe2000bf05270 */
[----:B------:R4:W-:Y:S01]  /*1eb0*/  UTMALDG.3D [UR8], [UR14], desc[UR18] ;  /* 0x000012080e0075b4 */ /* 0x0009e20008011000 */
[----:B--2---:R-:W-:-:S07]  /*1ec0*/  UMOV UR13, UR21 ;  /* 0x00000015000d7c82 */ /* 0x004fce0008000000 */
[----:B----4-:R-:W-:Y:S05]  /*1ed0*/  BRA.U UP0, `(.L_x_32) ;  /* 0xfffffffd00487547 */ /* 0x010fea000b83ffff */
.L_x_26:
[----:B------:R-:W-:Y:S01]  /*1ee0*/  ULEA UR4, UR5, UR7, 0x3 ;  /* 0x0000000705047291 */ /* 0x000fe2000f8e18ff */
[----:B--2---:R-:W-:Y:S01]  /*1ef0*/  SHF.L.U32 R0, R12, 0x1f, RZ ;  /* 0x0000001f0c007819 */ /* 0x004fe200000006ff */
[----:B------:R-:W-:Y:S01]  /*1f00*/  @!P1 SYNCS.ARRIVE.TRANS64.A1T0 RZ, [UR7+0xc8], RZ ;  /* 0x0000c8ffffff99a7 */ /* 0x000fe20008100007 */
[----:B------:R-:W-:-:S06]  /*1f10*/  UISETP.GT.AND UP0, UPT, UR43, UR41, UPT ;  /* 0x000000292b00728c */ /* 0x000fcc000bf04270 */
[----:B-1-3--:R1:W2:Y:S03]  /*1f20*/  SYNCS.PHASECHK.TRANS64.TRYWAIT P0, [UR4+0x40], R0 ;  /* 0x00004000ff0075a7 */ /* 0x00a2a60008001104 */
[----:B------:R-:W-:Y:S05]  /*1f30*/  BRA.U !UP0, `(.L_x_33) ;  /* 0x0000000108bc7547 */ /* 0x000fea000b800000 */
[----:B------:R-:W-:Y:S01]  /*1f40*/  UIADD3 UR25, UPT, UPT, UR44, UR13, URZ ;  /* 0x0000000d2c197290 */ /* 0x000fe2000fffe0ff */
[----:B------:R-:W-:-:S11]  /*1f50*/  UMOV UR4, UR5 ;  /* 0x0000000500047c82 */ /* 0x000fd60008000000 */
.L_x_39:
[----:B------:R-:W-:Y:S01]  /*1f60*/  ULEA UR17, UR4, UR7, 0x3 ;  /* 0x0000000704117291 */ /* 0x000fe2000f8e18ff */
[----:B--2---:R-:W-:Y:S01]  /*1f70*/  @!P3 MOV R2, 0x6000 ;  /* 0x000060000002b802 */ /* 0x004fe20000000f00 */
[----:B--2-4-:R-:W-:Y:S10]  /*1f80*/  @P0 BRA `(.L_x_34) ;  /* 0x00000000000c0947 */ /* 0x014ff40003800000 */
[----:B------:R-:W-:-:S04]  /*1f90*/  SHF.L.U32 R3, R12, 0x1f, RZ ;  /* 0x0000001f0c037819 */ /* 0x000fc800000006ff */
[----:B------:R-:W2:Y:S02]  /*1fa0*/  SYNCS.PHASECHK.TRANS64.TRYWAIT P0, [UR17+0x40], R3 ;  /* 0x00004003ff0075a7 */ /* 0x000ea40008001111 */
[----:B--2---:R-:W-:Y:S05]  /*1fb0*/  @!P0 BRA `(.L_x_35) ;  /* 0x0000006400608947 */ /* 0x004fea0003800000 */
.L_x_34:
[----:B------:R2:W-:Y:S01]  /*1fc0*/  @!P3 SYNCS.ARRIVE.TRANS64 RZ, [UR17], R2 ;  /* 0x00000002ffffb9a7 */ /* 0x0005e20008000011 */
[----:B------:R-:W-:-:S04]  /*1fd0*/  ULOP3.LUT UR5, UR24, 0x2, URZ, 0xfc, !UPT ;  /* 0x0000000218057892 */ /* 0x000fc8000f8efcff */
[----:B------:R-:W-:-:S09]  /*1fe0*/  UISETP.NE.AND UP0, UPT, UR5, 0x2, UPT ;  /* 0x000000020500788c */ /* 0x000fd2000bf05270 */
[----:B------:R-:W-:Y:S05]  /*1ff0*/  BRA.U UP0, `(.L_x_36) ;  /* 0x0000000100047547 */ /* 0x000fea000b800000 */
[----:B------:R-:W-:Y:S05]  /*2000*/  BPT.TRAP 0x1 ;  /* 0x000000040000795c */ /* 0x000fea0000300000 */
.L_x_36:
[----:B------:R-:W-:Y:S04]  /*2010*/  BSSY.RECONVERGENT B0, `(.L_x_37) ;  /* 0x0000003000007945 */ /* 0x000fe80003800200 */
[----:B------:R-:W-:Y:S05]  /*2020*/  @P2 BRA `(.L_x_38) ;  /* 0x0000000000042947 */ /* 0x000fea0003800000 */
[----:B------:R-:W-:Y:S05]  /*2030*/  BPT.TRAP 0x1 ;  /* 0x000000040000795c */ /* 0x000fea0000300000 */
.L_x_38:
[----:B------:R-:W-:Y:S05]  /*2040*/  BSYNC.RECONVERGENT B0 ;  /* 0x0000000000007941 */ /* 0x000fea0003800200 */
.L_x_37:
[----:B------:R-:W-:Y:S02]  /*2050*/  UIADD3 UR5, UPT, UPT, UR4, 0x1, URZ ;  /* 0x0000000104057890 */ /* 0x000fe4000fffe0ff */
[----:B------:R-:W-:Y:S02]  /*2060*/  UIADD3 UR14, UP1, UPT, UR26, 0x80, URZ ;  /* 0x000000801a0e7890 */ /* 0x000fe4000ff3e0ff */
[----:B------:R-:W-:Y:S02]  /*2070*/  UISETP.NE.AND UP0, UPT, UR5, 0x8, UPT ;  /* 0x000000080500788c */ /* 0x000fe4000bf05270 */
[----:B------:R-:W-:Y:S02]  /*2080*/  USHF.L.U32 UR18, UR13, 0x5, URZ ;  /* 0x000000050d127899 */ /* 0x000fe400080006ff */
[----:B------:R-:W-:Y:S02]  /*2090*/  USEL UR8, URZ, 0x1, UP0 ;  /* 0x00000001ff087887 */ /* 0x000fe40008000000 */
[----:B------:R-:W-:-:S02]  /*20a0*/  USEL UR5, UR5, URZ, UP0 ;  /* 0x000000ff05057287 */ /* 0x000fc40008000000 */
[----:B------:R-:W-:Y:S02]  /*20b0*/  UIADD3 UR22, UP0, UPT, UR26, 0x180, URZ ;  /* 0x000001801a167890 */ /* 0x000fe4000ff1e0ff */
[----:B------:R-:W-:Y:S01]  /*20c0*/  LOP3.LUT R12, R12, UR8, RZ, 0x3c, !PT ;  /* 0x000000080c0c7c12 */ /* 0x000fe2000f8e3cff */
[----:B------:R-:W-:Y:S02]  /*20d0*/  ULEA UR6, UR5, UR7, 0x3 ;  /* 0x0000000705067291 */ /* 0x000fe4000f8e18ff */
[----:B------:R-:W-:Y:S01]  /*20e0*/  ULEA UR8, UR4, UR7, 0xd ;  /* 0x0000000704087291 */ /* 0x000fe2000f8e68ff */
[----:B-1----:R-:W-:Y:S01]  /*20f0*/  SHF.L.U32 R0, R12, 0x1f, RZ ;  /* 0x0000001f0c007819 */ /* 0x002fe200000006ff */
[----:B------:R-:W-:Y:S02]  /*2100*/  ULEA UR16, UR4, UR29, 0xe ;  /* 0x0000001d04107291 */ /* 0x000fe4000f8e70ff */
[----:B------:R-:W-:Y:S02]  /*2110*/  UIADD3.X UR15, UPT, UPT, URZ, UR27, URZ, UP1, !UPT ;  /* 0x0000001bff0f7290 */ /* 0x000fe40008ffe4ff */
[----:B------:R-:W-:Y:S01]  /*2120*/  UIADD3 UR8, UPT, UPT, UR8, 0x28400, URZ ;  /* 0x0002840008087890 */ /* 0x000fe2000fffe0ff */
[----:B------:R3:W4:Y:S01]  /*2130*/  SYNCS.PHASECHK.TRANS64.TRYWAIT P0, [UR6+0x40], R0 ;  /* 0x00004000ff0075a7 */ /* 0x0007220008001106 */
[----:B------:R-:W-:Y:S01]  /*2140*/  UIADD3.X UR23, UPT, UPT, URZ, UR27, URZ, UP0, !UPT ;  /* 0x0000001bff177290 */ /* 0x000fe200087fe4ff */
[----:B------:R-:W-:Y:S01]  /*2150*/  UMOV UR6, 0xff0000 ;  /* 0x00ff000000067882 */ /* 0x000fe20000000000 */
[----:B------:R-:W-:Y:S01]  /*2160*/  UMOV UR30, 0x0 ;  /* 0x00000000001e7882 */ /* 0x000fe20000000000 */
[----:B------:R-:W-:Y:S01]  /*2170*/  UMOV UR31, 0x10000000 ;  /* 0x10000000001f7882 */ /* 0x000fe20000000000 */
[----:B------:R-:W-:Y:S01]  /*2180*/  UMOV UR19, UR35 ;  /* 0x0000002300137c82 */ /* 0x000fe20008000000 */
[----:B------:R-:W-:Y:S01]  /*2190*/  UMOV UR20, UR36 ;  /* 0x0000002400147c82 */ /* 0x000fe20008000000 */
[----:B------:R-:W-:Y:S01]  /*21a0*/  UMOV UR12, UR36 ;  /* 0x00000024000c7c82 */ /* 0x000fe20008000000 */
[----:B------:R-:W-:Y:S01]  /*21b0*/  UMOV UR9, UR17 ;  /* 0x0000001100097c82 */ /* 0x000fe20008000000 */
[----:B------:R-:W-:Y:S01]  /*21c0*/  UMOV UR10, UR18 ;  /* 0x00000012000a7c82 */ /* 0x000fe20008000000 */
[----:B------:R3:W-:Y:S01]  /*21d0*/  UTMALDG.3D.MULTICAST [UR16], [UR14], UR6, desc[UR30] ;  /* 0x00001e100e0073b4 */ /* 0x0007e20008011806 */
[----:B------:R-:W-:Y:S01]  /*21e0*/  UIADD3 UR13, UPT, UPT, UR13, 0x1, URZ ;  /* 0x000000010d0d7890 */ /* 0x000fe2000fffe0ff */
[----:B------:R-:W-:-:S03]  /*21f0*/  UMOV UR4, UR5 ;  /* 0x0000000500047c82 */ /* 0x000fc60008000000 */
[----:B------:R-:W-:Y:S01]  /*2200*/  UISETP.NE.AND UP0, UPT, UR13, UR25, UPT ;  /* 0x000000190d00728c */ /* 0x000fe2000bf05270 */
[----:B------:R3:W-:Y:S08]  /*2210*/  UTMALDG.3D [UR8], [UR22], desc[UR30] ;  /* 0x00001e08160075b4 */ /* 0x0007f00008011000 */
[----:B---3--:R-:W-:Y:S05]  /*2220*/  BRA.U UP0, `(.L_x_39) ;  /* 0xfffffffd004c7547 */ /* 0x008fea000b83ffff */
.L_x_33:
[C---:B------:R-:W-:Y:S01]  /*2230*/  LEA R3, R11.reuse, UR7, 0x3 ;  /* 0x000000070b037c11 */ /* 0x040fe2000f8e18ff */
[----:B------:R-:W-:Y:S01]  /*2240*/  NOP ;  /* 0x0000000000007918 */ /* 0x000fe20000000000 */
[----:B-1----:R-:W-:Y:S02]  /*2250*/  SHF.L.U32 R0, R10, 0x1f, RZ ;  /* 0x0000001f0a007819 */ /* 0x002fe400000006ff */
[----:B------:R-:W-:Y:S02]  /*2260*/  LEA R4, R11, UR7, 0x4 ;  /* 0x000000070b047c11 */ /* 0x000fe4000f8e20ff */
[----:B--2-4-:R-:W1:Y:S02]  /*2270*/  SYNCS.PHASECHK.TRANS64.TRYWAIT P0, [R3+URZ+0xd0], R0 ;  /* 0x0000d000030075a7 */ /* 0x014e6400080011ff */
[----:B-1----:R-:W-:Y:S05]  /*2280*/  @!P0 BRA `(.L_x_40) ;  /* 0x0000006000c48947 */ /* 0x002fea0003800000 */
.L_x_146:
[----:B------:R-:W2:Y:S01]  /*2290*/  LDS.128 R4, [R4+0x160] ;  /* 0x0001600004047984 */ /* 0x000ea20000000c00 */
[----:B------:R-:W-:Y:S01]  /*22a0*/  UISETP.GE.AND UP0, UPT, UR42, 0x1, UPT ;  /* 0x000000012a00788c */ /* 0x000fe2000bf06270 */
[----:B------:R-:W-:Y:S01]  /*22b0*/  @!PT LDS RZ, [RZ] ;  /* 0x00000000fffff984 */ /* 0x000fe20000000800 */
[----:B------:R-:W-:Y:S01]  /*22c0*/  @!PT LDS RZ, [RZ] ;  /* 0x00000000fffff984 */ /* 0x000fe20000000800 */
[----:B------:R-:W-:Y:S01]  /*22d0*/  @!PT LDS RZ, [RZ] ;  /* 0x00000000fffff984 */ /* 0x000fe20000000800 */
[----:B------:R-:W-:Y:S01]  /*22e0*/  @!PT LDS RZ, [RZ] ;  /* 0x00000000fffff984 */ /* 0x000fe20000000800 */
[----:B------:R3:W-:Y:S06]  /*22f0*/  MEMBAR.ALL.CTA ;  /* 0x0000000000007992 */ /* 0x0007ec0000008000 */
[----:B---3--:R-:W3:Y:S01]  /*2300*/  FENCE.VIEW.ASYNC.S ;  /* 0x00000000000073c6 */ /* 0x008ee20000000000 */
[----:B--2---:R-:W-:-:S13]  /*2310*/  LOP3.LUT P0, RZ, R6, 0x1, RZ, 0xc0, !PT ;  /* 0x0000000106ff7812 */ /* 0x004fda000780c0ff */
[----:B---3--:R-:W-:Y:S01]  /*2320*/  VOTEU.ANY UP1, P0 ;  /* 0x0000000000ff7886 */ /* 0x008fe20000020100 */
[----:B------:R-:W-:-:S13]  /*2330*/  PLOP3.LUT P0, PT, PT, PT, UP1, 0x80, 0x8 ;  /* 0x000000000008781c */ /* 0x000fda0003f0f018 */
[----:B-1----:R-:W-:Y:S02]  /*2340*/  @P0 LOP3.LUT R0, R5, 0xffff, RZ, 0xc0, !PT ;  /* 0x0000ffff05000812 */ /* 0x002fe400078ec0ff */
[----:B------:R-:W-:Y:S02]  /*2350*/  @P0 MOV R2, R4 ;  /* 0x0000000400020202 */ /* 0x000fe40000000f00 */
[----:B------:R-:W-:Y:S01]  /*2360*/  @P0 R2UR UR6, R0 ;  /* 0x00000000000602ca */ /* 0x000fe200000e0000 */
[----:B------:R-:W-:Y:S01]  /*2370*/  VIADD R0, R3, 0xe0 ;  /* 0x000000e003007836 */ /* 0x000fe20000000000 */
[----:B------:R-:W-:Y:S02]  /*2380*/  @P0 SHF.R.U32.HI R4, RZ, 0x10, R5 ;  /* 0x00000010ff040819 */ /* 0x000fe40000011605 */
[----:B------:R-:W-:Y:S02]  /*2390*/  @P0 R2UR UR8, R2 ;  /* 0x00000000020802ca */ /* 0x000fe400000e0000 */
[----:B------:R-:W-:-:S02]  /*23a0*/  PRMT R0, RZ, 0x654, R0 ;  /* 0x00000654ff007816 */ /* 0x000fc40000000000 */
[----:B------:R-:W-:Y:S02]  /*23b0*/  @P0 R2UR UR4, R4 ;  /* 0x00000000040402ca */ /* 0x000fe400000e0000 */
[----:B------:R1:W-:Y:S03]  /*23c0*/  SYNCS.ARRIVE.TRANS64.RED.A1T0 RZ, [R0+URZ], RZ ;  /* 0x000000ff00ff79a7 */ /* 0x0003e600081004ff */
[----:B------:R-:W-:-:S04]  /*23d0*/  @UP1 UMOV UR37, UR6 ;  /* 0x0000000600251c82 */ /* 0x000fc80008000000 */
[----:B------:R-:W-:-:S04]  /*23e0*/  @UP1 UMOV UR38, UR8 ;  /* 0x0000000800261c82 */ /* 0x000fc80008000000 */
[----:B------:R-:W-:Y:S01]  /*23f0*/  @UP1 UMOV UR36, UR4 ;  /* 0x0000000400241c82 */ /* 0x000fe20008000000 */
[----:B------:R-:W-:Y:S05]  /*2400*/  BRA.U !UP0, `(.L_x_41) ;  /* 0x0000000108d47547 */ /* 0x000fea000b800000 */
[----:B------:R-:W2:Y:S01]  /*2410*/  LDCU.128 UR12, c[0x0][0xb10] ;  /* 0x00016200ff0c77ac */ /* 0x000ea20008000c00 */
[----:B------:R-:W3:Y:S01]  /*2420*/  LDCU UR25, c[0x0][0xb20] ;  /* 0x00016400ff1977ac */ /* 0x000ee20008000800 */
[----:B------:R-:W4:Y:S01]  /*2430*/  LDCU UR20, c[0x0][0xb0c] ;  /* 0x00016180ff1477ac */ /* 0x000f220008000800 */
[----:B------:R-:W1:Y:S01]  /*2440*/  LDCU.64 UR10, c[0x0][0xb28] ;  /* 0x00016500ff0a77ac */ /* 0x000e620008000a00 */
[----:B------:R-:W-:Y:S02]  /*2450*/  UISETP.NE.AND UP3, UPT, UR42, 0x1, UPT ;  /* 0x000000012a00788c */ /* 0x000fe4000bf65270 */
[----:B--2---:R-:W-:Y:S02]  /*2460*/  UIMAD.WIDE.U32 UR16, UR39, UR15, URZ ;  /* 0x0000000f271072a5 */ /* 0x004fe4000f8e00ff */
[----:B------:R-:W-:Y:S02]  /*2470*/  UIMAD.WIDE.U32 UR8, UR40, UR12, URZ ;  /* 0x0000000c280872a5 */ /* 0x000fe4000f8e00ff */
[----:B------:R-:W-:-:S02]  /*2480*/  UISETP.NE.AND UP0, UPT, UR14, 0x1, UPT ;  /* 0x000000010e00788c */ /* 0x000fc4000bf05270 */
[----:B------:R-:W-:Y:S01]  /*2490*/  UIMAD.WIDE.U32 UR22, UR37, UR15, URZ ;  /* 0x0000000f251672a5 */ /* 0x000fe2000f8e00ff */
[----:B------:R-:W-:Y:S02]  /*24a0*/  UMOV UR16, UR17 ;  /* 0x0000001100107c82 */ /* 0x000fe40008000000 */
[----:B------:R-:W-:Y:S01]  /*24b0*/  UMOV UR8, UR9 ;  /* 0x0000000900087c82 */ /* 0x000fe20008000000 */
[----:B---3--:R-:W-:Y:S02]  /*24c0*/  USHF.R.U32.HI UR16, URZ, UR25, UR16 ;  /* 0x00000019ff107299 */ /* 0x008fe40008011610 */
[----:B----4-:R-:W-:Y:S02]  /*24d0*/  UISETP.NE.AND UP2, UPT, UR20, 0x1, UPT ;  /* 0x000000011400788c */ /* 0x010fe4000bf45270 */
[----:B------:R-:W-:Y:S02]  /*24e0*/  USHF.R.U32.HI UR8, URZ, UR13, UR8 ;  /* 0x0000000dff087299 */ /* 0x000fe40008011608 */
[----:B------:R-:W-:-:S02]  /*24f0*/  USEL UR6, UR39, UR16, !UP0 ;  /* 0x0000001027067287 */ /* 0x000fc4000c000000 */
[----:B------:R-:W-:Y:S02]  /*2500*/  USEL UR8, UR40, UR8, !UP2 ;  /* 0x0000000828087287 */ /* 0x000fe4000d000000 */
[----:B-1----:R-:W-:Y:S01]  /*2510*/  UIMAD.WIDE.U32 UR16, UR6, UR10, URZ ;  /* 0x0000000a061072a5 */ /* 0x002fe2000f8e00ff */
[----:B------:R-:W-:Y:S01]  /*2520*/  UMOV UR4, UR23 ;  /* 0x0000001700047c82 */ /* 0x000fe20008000000 */
[----:B------:R-:W-:Y:S02]  /*2530*/  UIMAD.WIDE.U32 UR18, UR38, UR12, URZ ;  /* 0x0000000c261272a5 */ /* 0x000fe4000f8e00ff */
[----:B------:R-:W-:-:S03]  /*2540*/  UIMAD.WIDE.U32 UR22, UR8, UR10, URZ ;  /* 0x0000000a081672a5 */ /* 0x000fc6000f8e00ff */
[----:B------:R-:W-:Y:S01]  /*2550*/  UMOV UR16, UR17 ;  /* 0x0000001100107c82 */ /* 0x000fe20008000000 */
[----:B------:R-:W-:Y:S02]  /*2560*/  USHF.R.U32.HI UR4, URZ, UR25, UR4 ;  /* 0x00000019ff047299 */ /* 0x000fe40008011604 */
[----:B------:R-:W-:Y:S01]  /*2570*/  @UP3 USHF.R.U32.HI UR6, URZ, UR11, UR16 ;  /* 0x0000000bff063299 */ /* 0x000fe20008011610 */
[----:B------:R-:W-:Y:S01]  /*2580*/  UMOV UR18, UR19 ;  /* 0x0000001300127c82 */ /* 0x000fe20008000000 */
[----:B------:R-:W-:Y:S01]  /*2590*/  UMOV UR22, UR23 ;  /* 0x0000001700167c82 */ /* 0x000fe20008000000 */
[----:B------:R-:W-:Y:S02]  /*25a0*/  USHF.R.U32.HI UR13, URZ, UR13, UR18 ;  /* 0x0000000dff0d7299 */ /* 0x000fe40008011612 */
[----:B------:R-:W-:Y:S02]  /*25b0*/  USEL UR4, UR37, UR4, !UP0 ;  /* 0x0000000425047287 */ /* 0x000fe4000c000000 */
[----:B------:R-:W-:-:S02]  /*25c0*/  @UP3 USHF.R.U32.HI UR8, URZ, UR11, UR22 ;  /* 0x0000000bff083299 */ /* 0x000fc40008011616 */
[----:B------:R-:W-:Y:S02]  /*25d0*/  UIMAD UR9, UR42, UR6, URZ ;  /* 0x000000062a0972a4 */ /* 0x000fe4000f8e02ff */
[----:B------:R-:W-:Y:S02]  /*25e0*/  USEL UR6, UR38, UR13, !UP2 ;  /* 0x0000000d26067287 */ /* 0x000fe4000d000000 */
[----:B------:R-:W-:Y:S02]  /*25f0*/  UIMAD UR12, UR42, UR8, URZ ;  /* 0x000000082a0c72a4 */ /* 0x000fe4000f8e02ff */
[----:B------:R-:W-:Y:S02]  /*2600*/  UISETP.GE.AND UP0, UPT, UR4, UR9, UPT ;  /* 0x000000090400728c */ /* 0x000fe4000bf06270 */
[----:B------:R-:W-:Y:S02]  /*2610*/  UIMAD.WIDE.U32 UR16, UR4, UR10, URZ ;  /* 0x0000000a041072a5 */ /* 0x000fe4000f8e00ff */
[----:B------:R-:W-:-:S02]  /*2620*/  UISETP.GE.OR UP0, UPT, UR6, UR12, UP0 ;  /* 0x0000000c0600728c */ /* 0x000fc40008706670 */
        /* <DEDUP_REMOVED lines=19> */
.L_x_41:
[----:B------:R-:W2:Y:S02]  /*2760*/  LDCU UR4, c[0x0][0xb30] ;  /* 0x00016600ff0477ac */ /* 0x000ea40008000800 */
[----:B--2---:R-:W-:-:S09]  /*2770*/  UISETP.NE.AND UP0, UPT, UR4, 0x1, UPT ;  /* 0x000000010400788c */ /* 0x004fd2000bf05270 */
[----:B------:R-:W-:Y:S05]  /*2780*/  BRA.U UP0, `(.L_x_42) ;  /* 0x0000000100447547 */ /* 0x000fea000b800000 */
[----:B------:R-:W2:Y:S01]  /*2790*/  LDCU.128 UR12, c[0x0][0xb10] ;  /* 0x00016200ff0c77ac */ /* 0x000ea20008000c00 */
[----:B------:R-:W3:Y:S01]  /*27a0*/  LDCU UR16, c[0x0][0xb0c] ;  /* 0x00016180ff1077ac */ /* 0x000ee20008000800 */
[----:B------:R-:W4:Y:S01]  /*27b0*/  LDCU UR17, c[0x0][0xb20] ;  /* 0x00016400ff1177ac */ /* 0x000f220008000800 */
[----:B--2---:R-:W-:Y:S02]  /*27c0*/  UIMAD.WIDE.U32 UR10, UR38, UR12, URZ ;  /* 0x0000000c260a72a5 */ /* 0x004fe4000f8e00ff */
[----:B------:R-:W-:Y:S02]  /*27d0*/  UIMAD.WIDE.U32 UR8, UR37, UR15, URZ ;  /* 0x0000000f250872a5 */ /* 0x000fe4000f8e00ff */
[----:B---3--:R-:W-:Y:S02]  /*27e0*/  UISETP.NE.AND UP2, UPT, UR16, 0x1, UPT ;  /* 0x000000011000788c */ /* 0x008fe4000bf45270 */
[----:B------:R-:W-:Y:S01]  /*27f0*/  UISETP.NE.AND UP0, UPT, UR14, 0x1, UPT ;  /* 0x000000010e00788c */ /* 0x000fe2000bf05270 */
[----:B------:R-:W-:-:S02]  /*2800*/  UMOV UR6, UR11 ;  /* 0x0000000b00067c82 */ /* 0x000fc40008000000 */
[----:B------:R-:W-:Y:S01]  /*2810*/  UMOV UR4, UR9 ;  /* 0x0000000900047c82 */ /* 0x000fe20008000000 */
[----:B------:R-:W-:Y:S02]  /*2820*/  USHF.R.U32.HI UR6, URZ, UR13, UR6 ;  /* 0x0000000dff067299 */ /* 0x000fe40008011606 */
[----:B----4-:R-:W-:Y:S02]  /*2830*/  USHF.R.U32.HI UR4, URZ, UR17, UR4 ;  /* 0x00000011ff047299 */ /* 0x010fe40008011604 */
[----:B------:R-:W-:Y:S02]  /*2840*/  USEL UR6, UR38, UR6, !UP2 ;  /* 0x0000000626067287 */ /* 0x000fe4000d000000 */
[----:B------:R-:W-:-:S04]  /*2850*/  USEL UR4, UR37, UR4, !UP0 ;  /* 0x0000000425047287 */ /* 0x000fc8000c000000 */
[----:B------:R-:W-:Y:S02]  /*2860*/  UIADD3 UR8, UPT, UPT, UR6, -UR4, URZ ;  /* 0x8000000406087290 */ /* 0x000fe4000fffe0ff */
[----:B------:R-:W-:Y:S02]  /*2870*/  UIADD3 UR4, UPT, UPT, -UR6, UR4, URZ ;  /* 0x0000000406047290 */ /* 0x000fe4000fffe1ff */
[----:B------:R-:W-:Y:S02]  /*2880*/  UIMAD UR37, UR8, UR14, UR37 ;  /* 0x0000000e082572a4 */ /* 0x000fe4000f8e0225 */
[----:B------:R-:W-:-:S12]  /*2890*/  UIMAD UR38, UR4, UR16, UR38 ;  /* 0x00000010042672a4 */ /* 0x000fd8000f8e0226 */
.L_x_42:
[----:B------:R-:W-:Y:S01]  /*28a0*/  VIADD R11, R11, 0x1 ;  /* 0x000000010b0b7836 */ /* 0x000fe20000000000 */
[----:B------:R-:W-:Y:S02]  /*28b0*/  R2UR UR6, R54 ;  /* 0x00000000360672ca */ /* 0x000fe400000e0000 */
[----:B------:R-:W-:Y:S02]  /*28c0*/  R2UR UR4, R53 ;  /* 0x00000000350472ca */ /* 0x000fe400000e0000 */
[C---:B------:R-:W-:Y:S02]  /*28d0*/  ISETP.NE.AND P0, PT, R11.reuse, 0x2, PT ;  /* 0x000000020b00780c */ /* 0x040fe40003f05270 */
[----:B------:R-:W-:Y:S02]  /*28e0*/  PLOP3.LUT P1, PT, PT, PT, PT, 0x80, 0x8 ;  /* 0x000000000008781c */ /* 0x000fe40003f2f070 */
[----:B-1----:R-:W-:Y:S02]  /*28f0*/  SEL R0, RZ, 0x1, P0 ;  /* 0x00000001ff007807 */ /* 0x002fe40000000000 */
[----:B------:R-:W-:-:S02]  /*2900*/  SEL R11, R11, RZ, P0 ;  /* 0x000000ff0b0b7207 */ /* 0x000fc40000000000 */
[----:B------:R-:W-:Y:S01]  /*2910*/  LOP3.LUT R10, R10, R0, RZ, 0x3c, !PT ;  /* 0x000000000a0a7212 */ /* 0x000fe200078e3cff */
[----:B------:R-:W-:Y:S02]  /*2920*/  UIADD3 UR16, UPT, UPT, UR38, UR6, URZ ;  /* 0x0000000626107290 */ /* 0x000fe4000fffe0ff */
[----:B------:R-:W-:Y:S01]  /*2930*/  UIADD3 UR20, UPT, UPT, UR37, UR4, URZ ;  /* 0x0000000425147290 */ /* 0x000fe2000fffe0ff */
[----:B------:R-:W-:Y:S11]  /*2940*/  BRA.U UP1, `(.L_x_43) ;  /* 0xfffffff101507547 */ /* 0x000ff6000b83ffff */
[----:B------:R-:W-:Y:S01]  /*2950*/  UIADD3 UR7, UPT, UPT, UR7, 0x40, URZ ;  /* 0x0000004007077890 */ /* 0x000fe2000fffe0ff */
[----:B------:R-:W-:-:S03]  /*2960*/  SHF.L.U32 R2, R12, 0x1f, RZ ;  /* 0x0000001f0c027819 */ /* 0x000fc600000006ff */
[----:B------:R-:W-:-:S09]  /*2970*/  ULEA UR4, UR5, UR7, 0x3 ;  /* 0x0000000705047291 */ /* 0x000fd2000f8e18ff */
[----:B------:R-:W1:Y:S02]  /*2980*/  SYNCS.PHASECHK.TRANS64.TRYWAIT P0, [UR4], R2 ;  /* 0x00000002ff0075a7 */ /* 0x000e640008001104 */
[----:B-1----:R-:W-:Y:S05]  /*2990*/  @!P0 BRA `(.L_x_44) ;  /* 0x0000005c00148947 */ /* 0x002fea0003800000 */
.L_x_148:
[----:B------:R-:W-:-:S04]  /*29a0*/  UIADD3 UR4, UPT, UPT, UR5, 0x1, URZ ;  /* 0x0000000105047890 */ /* 0x000fc8000fffe0ff */
[----:B------:R-:W-:-:S04]  /*29b0*/  UISETP.NE.AND UP0, UPT, UR4, 0x8, UPT ;  /* 0x000000080400788c */ /* 0x000fc8000bf05270 */
[----:B------:R-:W-:Y:S02]  /*29c0*/  USEL UR6, URZ, 0x1, UP0 ;  /* 0x00000001ff067887 */ /* 0x000fe40008000000 */
[----:B------:R-:W-:-:S04]  /*29d0*/  USEL UR4, UR4, URZ, UP0 ;  /* 0x000000ff04047287 */ /* 0x000fc80008000000 */
[----:B------:R-:W-:Y:S01]  /*29e0*/  ULEA UR5, UR4, UR7, 0x3 ;  /* 0x0000000704057291 */ /* 0x000fe2000f8e18ff */
[----:B-1----:R-:W-:-:S04]  /*29f0*/  LOP3.LUT R2, R12, UR6, RZ, 0x3c, !PT ;  /* 0x000000060c027c12 */ /* 0x002fc8000f8e3cff */
[----:B------:R-:W-:-:S04]  /*2a00*/  SHF.L.U32 R3, R2, 0x1f, RZ ;  /* 0x0000001f02037819 */ /* 0x000fc800000006ff */
[----:B------:R-:W1:Y:S02]  /*2a10*/  SYNCS.PHASECHK.TRANS64.TRYWAIT P0, [UR5], R3 ;  /* 0x00000003ff0075a7 */ /* 0x000e640008001105 */
[----:B-1----:R-:W-:Y:S05]  /*2a20*/  @!P0 BRA `(.L_x_45) ;  /* 0x0000005c00088947 */ /* 0x002fea0003800000 */
.L_x_150:
[----:B------:R-:W-:-:S04]  /*2a30*/  UIADD3 UR4, UPT, UPT, UR4, 0x1, URZ ;  /* 0x0000000104047890 */ /* 0x000fc8000fffe0ff */
[----:B------:R-:W-:-:S04]  /*2a40*/  UISETP.NE.AND UP0, UPT, UR4, 0x8, UPT ;  /* 0x000000080400788c */ /* 0x000fc8000bf05270 */
[----:B------:R-:W-:Y:S02]  /*2a50*/  USEL UR6, URZ, 0x1, UP0 ;  /* 0x00000001ff067887 */ /* 0x000fe40008000000 */
[----:B------:R-:W-:-:S04]  /*2a60*/  USEL UR4, UR4, URZ, UP0 ;  /* 0x000000ff04047287 */ /* 0x000fc80008000000 */
[----:B------:R-:W-:Y:S01]  /*2a70*/  ULEA UR5, UR4, UR7, 0x3 ;  /* 0x0000000704057291 */ /* 0x000fe2000f8e18ff */
[----:B------:R-:W-:-:S04]  /*2a80*/  LOP3.LUT R2, R2, UR6, RZ, 0x3c, !PT ;  /* 0x0000000602027c12 */ /* 0x000fc8000f8e3cff */
[----:B-1----:R-:W-:-:S04]  /*2a90*/  SHF.L.U32 R3, R2, 0x1f, RZ ;  /* 0x0000001f02037819 */ /* 0x002fc800000006ff */
[----:B------:R-:W1:Y:S02]  /*2aa0*/  SYNCS.PHASECHK.TRANS64.TRYWAIT P0, [UR5], R3 ;  /* 0x00000003ff0075a7 */ /* 0x000e640008001105 */
[----:B-1----:R-:W-:Y:S05]  /*2ab0*/  @!P0 BRA `(.L_x_46) ;  /* 0x0000005800fc8947 */ /* 0x002fea0003800000 */
.L_x_152:
        /* <DEDUP_REMOVED lines=9> */
.L_x_154:
        /* <DEDUP_REMOVED lines=9> */
.L_x_156:
        /* <DEDUP_REMOVED lines=9> */
.L_x_158:
        /* <DEDUP_REMOVED lines=9> */
.L_x_160:
[----:B------:R-:W-:-:S04]  /*2d00*/  UIADD3 UR4, UPT, UPT, UR4, 0x1, URZ ;  /* 0x0000000104047890 */ /* 0x000fc8000fffe0ff */
[----:B------:R-:W-:-:S04]  /*2d10*/  UISETP.NE.AND UP0, UPT, UR4, 0x8, UPT ;  /* 0x000000080400788c */ /* 0x000fc8000bf05270 */
[----:B------:R-:W-:Y:S02]  /*2d20*/  USEL UR5, URZ, 0x1, UP0 ;  /* 0x00000001ff057887 */ /* 0x000fe40008000000 */
[----:B------:R-:W-:-:S04]  /*2d30*/  USEL UR4, UR4, URZ, UP0 ;  /* 0x000000ff04047287 */ /* 0x000fc80008000000 */
[----:B------:R-:W-:Y:S01]  /*2d40*/  ULEA UR4, UR4, UR7, 0x3 ;  /* 0x0000000704047291 */ /* 0x000fe2000f8e18ff */
[----:B------:R-:W-:-:S04]  /*2d50*/  LOP3.LUT R2, R2, UR5, RZ, 0x3c, !PT ;  /* 0x0000000502027c12 */ /* 0x000fc8000f8e3cff */
[----:B------:R-:W-:Y:S01]  /*2d60*/  SHF.L.U32 R2, R2, 0x1f, RZ ;  /* 0x0000001f02027819 */ /* 0x000fe200000006ff */
[----:B-1----:R-:W-:-:S07]  /*2d70*/  IMAD.U32 R0, RZ, RZ, UR4 ;  /* 0x00000004ff007e24 */ /* 0x002fce000f8e00ff */
.L_x_51:
[----:B-1----:R1:W2:Y:S02]  /*2d80*/  SYNCS.PHASECHK.TRANS64.TRYWAIT P0, [R0+URZ], R2 ;  /* 0x00000002000075a7 */ /* 0x0022a400080011ff */
[----:B--2---:R-:W-:Y:S05]  /*2d90*/  @!P0 NANOSLEEP.SYNCS 0x989680 ;  /* 0x009896800000895d */ /* 0x004fea0003900000 */
[----:B------:R-:W2:Y:S02]  /*2da0*/  @!P0 SYNCS.PHASECHK.TRANS64 P0, [R0+URZ], R2 ;  /* 0x00000002000085a7 */ /* 0x000ea400080010ff */
[----:B--2---:R-:W-:Y:S05]  /*2db0*/  @P0 EXIT ;  /* 0x000000000000094d */ /* 0x004fea0003800000 */
[----:B------:R-:W-:Y:S05]  /*2dc0*/  BRA `(.L_x_51) ;  /* 0xfffffffc00ec7947 */ /* 0x000fea000383ffff */
.L_x_23:
[----:B------:R-:W1:Y:S02]  /*2dd0*/  S2UR UR4, SR_CgaCtaId ;  /* 0x00000000000479c3 */ /* 0x000e640000008800 */
[----:B-1----:R-:W-:-:S04]  /*2de0*/  UISETP.NE.AND UP0, UPT, UR4, URZ, UPT ;  /* 0x000000ff0400728c */ /* 0x002fc8000bf05270 */
[----:B------:R-:W-:-:S09]  /*2df0*/  UISETP.NE.OR UP0, UPT, UR17, 0x1, UP0 ;  /* 0x000000011100788c */ /* 0x000fd20008705670 */
[----:B------:R-:W-:Y:S05]  /*2e00*/  BRA.U UP0, `(.L_x_52) ;  /* 0x00000005004c7547 */ /* 0x000fea000b800000 */
[----:B------:R-:W1:Y:S01]  /*2e10*/  S2UR UR5, SR_CgaCtaId ;  /* 0x00000000000579c3 */ /* 0x000e620000008800 */
[----:B------:R-:W-:Y:S01]  /*2e20*/  UMOV UR4, 0x400 ;  /* 0x0000040000047882 */ /* 0x000fe20000000000 */
[----:B------:R-:W-:Y:S01]  /*2e30*/  ISETP.GE.U32.AND P2, PT, R0, 0x8, PT ;  /* 0x000000080000780c */ /* 0x000fe20003f46070 */
[----:B------:R-:W-:Y:S01]  /*2e40*/  IMAD.MOV.U32 R12, RZ, RZ, 0x1 ;  /* 0x00000001ff0c7424 */ /* 0x000fe200078e00ff */
[----:B------:R-:W-:Y:S02]  /*2e50*/  CS2R R10, SRZ ;  /* 0x00000000000a7805 */ /* 0x000fe4000001ff00 */
[----:B------:R-:W-:Y:S01]  /*2e60*/  CS2R R8, SRZ ;  /* 0x0000000000087805 */ /* 0x000fe2000001ff00 */
[----:B-1----:R-:W-:-:S03]  /*2e70*/  ULEA UR6, UR5, UR4, 0x18 ;  /* 0x0000000405067291 */ /* 0x002fc6000f8ec0ff */
[----:B------:R-:W-:-:S09]  /*2e80*/  UMOV UR5, URZ ;  /* 0x000000ff00057c82 */ /* 0x000fd20008000000 */
.L_x_56:
[----:B------:R-:W-:Y:S02]  /*2e90*/  LEA R2, R8, UR6, 0x3 ;  /* 0x0000000608027c11 */ /* 0x000fe4000f8e18ff */
[----:B------:R-:W-:-:S03]  /*2ea0*/  SHF.L.U32 R4, R9, 0x1f, RZ ;  /* 0x0000001f09047819 */ /* 0x000fc600000006ff */
[----:B------:R-:W-:Y:S01]  /*2eb0*/  VIADD R5, R2, 0x140 ;  /* 0x0000014002057836 */ /* 0x000fe20000000000 */
[----:B------:R-:W1:Y:S02]  /*2ec0*/  SYNCS.PHASECHK.TRANS64.TRYWAIT P0, [R2+URZ+0x130], R4 ;  /* 0x00013004020075a7 */ /* 0x000e6400080011ff */
[----:B-1----:R-:W-:Y:S05]  /*2ed0*/  @!P0 BRA `(.L_x_53) ;  /* 0x00000058006c8947 */ /* 0x002fea0003800000 */
.L_x_161:
[----:B------:R-:W-:Y:S01]  /*2ee0*/  ULEA UR4, UR5, UR6, 0x3 ;  /* 0x0000000605047291 */ /* 0x000fe2000f8e18ff */
[----:B-1----:R-:W-:Y:S01]  /*2ef0*/  PRMT R2, RZ, 0x654, R5 ;  /* 0x00000654ff027816 */ /* 0x002fe20000000005 */
[----:B------:R-:W-:Y:S01]  /*2f00*/  @!P2 IMAD.MOV.U32 R4, RZ, RZ, 0x10 ;  /* 0x00000010ff04a424 */ /* 0x000fe200078e00ff */
[----:B------:R-:W-:Y:S01]  /*2f10*/  SHF.L.U32 R5, R12, 0x1f, RZ ;  /* 0x0000001f0c057819 */ /* 0x000fe200000006ff */
[----:B------:R-:W-:Y:S01]  /*2f20*/  UIADD3 UR7, UPT, UPT, UR4, 0xd0, URZ ;  /* 0x000000d004077890 */ /* 0x000fe2000fffe0ff */
[----:B------:R1:W-:Y:S05]  /*2f30*/  SYNCS.ARRIVE.TRANS64.RED.A1T0 RZ, [R2+URZ], RZ ;  /* 0x000000ff02ff79a7 */ /* 0x0003ea00081004ff */
[----:B------:R-:W-:Y:S01]  /*2f40*/  IMAD.U32 R6, RZ, RZ, UR7 ;  /* 0x00000007ff067e24 */ /* 0x000fe2000f8e00ff */
[----:B------:R-:W2:Y:S04]  /*2f50*/  SYNCS.PHASECHK.TRANS64.TRYWAIT P0, [UR4+0xe0], R5 ;  /* 0x0000e005ff0075a7 */ /* 0x000ea80008001104 */
[----:B------:R-:W-:Y:S01]  /*2f60*/  PRMT R6, R0, 0x654, R6 ;  /* 0x0000065400067816 */ /* 0x000fe20000000006 */
[----:B-12---:R-:W-:Y:S06]  /*2f70*/  @!P0 BRA `(.L_x_54) ;  /* 0x0000005800588947 */ /* 0x006fec0003800000 */
.L_x_163:
[----:B------:R-:W-:Y:S01]  /*2f80*/  ULEA UR8, UR5, UR6, 0x4 ;  /* 0x0000000605087291 */ /* 0x000fe2000f8e20ff */
[----:B------:R-:W-:Y:S01]  /*2f90*/  SEL R3, R6, R3, !P2 ;  /* 0x0000000306037207 */ /* 0x000fe20005000000 */
[----:B------:R-:W-:Y:S01]  /*2fa0*/  UIADD3 UR9, UPT, UPT, UR4, 0xd0, URZ ;  /* 0x000000d004097890 */ /* 0x000fe2000fffe0ff */
[----:B-1----:R-:W-:Y:S01]  /*2fb0*/  LEA R2, R11, UR6, 0x3 ;  /* 0x000000060b027c11 */ /* 0x002fe2000f8e18ff */
[----:B------:R-:W-:Y:S01]  /*2fc0*/  UIADD3 UR8, UPT, UPT, UR8, 0x160, URZ ;  /* 0x0000016008087890 */ /* 0x000fe2000fffe0ff */
[----:B------:R1:W-:Y:S01]  /*2fd0*/  @!P2 SYNCS.ARRIVE.TRANS64.RED RZ, [R3+URZ], R4 ;  /* 0x0000000403ffa9a7 */ /* 0x0003e200080004ff */
[----:B------:R-:W-:Y:S01]  /*2fe0*/  UIADD3 UR4, UPT, UPT, UR5, 0x1, URZ ;  /* 0x0000000105047890 */ /* 0x000fe2000fffe0ff */
[----:B------:R-:W-:-:S03]  /*2ff0*/  VIADD R8, R8, 0x1 ;  /* 0x0000000108087836 */ /* 0x000fc60000000000 */
[----:B------:R-:W-:Y:S02]  /*3000*/  UISETP.NE.AND UP0, UPT, UR4, 0x2, UPT ;  /* 0x000000020400788c */ /* 0x000fe4000bf05270 */
[----:B------:R-:W-:Y:S01]  /*3010*/  ISETP.NE.AND P0, PT, R8, 0x2, PT ;  /* 0x000000020800780c */ /* 0x000fe20003f05270 */
[----:B------:R-:W-:Y:S06]  /*3020*/  UGETNEXTWORKID.BROADCAST [UR8], [UR9] ;  /* 0x00000000080073ca */ /* 0x000fec0008000100 */
[----:B------:R-:W-:Y:S02]  /*3030*/  USEL UR7, URZ, 0x1, UP0 ;  /* 0x00000001ff077887 */ /* 0x000fe40008000000 */
[----:B------:R-:W-:-:S04]  /*3040*/  USEL UR5, UR4, URZ, UP0 ;  /* 0x000000ff04057287 */ /* 0x000fc80008000000 */
[----:B------:R-:W-:Y:S02]  /*3050*/  LOP3.LUT R12, R12, UR7, RZ, 0x3c, !PT ;  /* 0x000000070c0c7c12 */ /* 0x000fe4000f8e3cff */
[----:B-1----:R-:W-:-:S04]  /*3060*/  SHF.L.U32 R4, R10, 0x1f, RZ ;  /* 0x0000001f0a047819 */ /* 0x002fc800000006ff */
[----:B------:R-:W1:Y:S02]  /*3070*/  SYNCS.PHASECHK.TRANS64.TRYWAIT P1, [R2+URZ+0xd0], R4 ;  /* 0x0000d004020075a7 */ /* 0x000e6400080211ff */
[----:B-1----:R-:W-:Y:S05]  /*3080*/  @!P1 BRA `(.L_x_55) ;  /* 0x00000058002c9947 */ /* 0x002fea0003800000 */
.L_x_164:
[C---:B-1----:R-:W-:Y:S01]  /*3090*/  LEA R4, R11.reuse, UR6, 0x4 ;  /* 0x000000060b047c11 */ /* 0x042fe2000f8e20ff */
[----:B------:R-:W-:Y:S01]  /*30a0*/  VIADD R2, R2, 0xe0 ;  /* 0x000000e002027836 */ /* 0x000fe20000000000 */
[----:B------:R-:W-:Y:S01]  /*30b0*/  SEL R8, R8, RZ, P0 ;  /* 0x000000ff08087207 */ /* 0x000fe20000000000 */
[----:B------:R-:W-:-:S03]  /*30c0*/  VIADD R11, R11, 0x1 ;  /* 0x000000010b0b7836 */ /* 0x000fc60000000000 */
[----:B------:R-:W1:Y:S01]  /*30d0*/  LDS.128 R4, [R4+0x160] ;  /* 0x0001600004047984 */ /* 0x000e620000000c00 */
[----:B------:R-:W-:Y:S02]  /*30e0*/  PRMT R2, RZ, 0x654, R2 ;  /* 0x00000654ff027816 */ /* 0x000fe40000000002 */
[C---:B------:R-:W-:Y:S01]  /*30f0*/  ISETP.NE.AND P1, PT, R11.reuse, 0x2, PT ;  /* 0x000000020b00780c */ /* 0x040fe20003f25270 */
[----:B------:R-:W-:Y:S01]  /*3100*/  @!PT LDS RZ, [RZ] ;  /* 0x00000000fffff984 */ /* 0x000fe20000000800 */
[----:B------:R-:W-:Y:S01]  /*3110*/  @!PT LDS RZ, [RZ] ;  /* 0x00000000fffff984 */ /* 0x000fe20000000800 */
[----:B------:R-:W-:Y:S01]  /*3120*/  @!PT LDS RZ, [RZ] ;  /* 0x00000000fffff984 */ /* 0x000fe20000000800 */
[----:B------:R-:W-:Y:S01]  /*3130*/  @!PT LDS RZ, [RZ] ;  /* 0x00000000fffff984 */ /* 0x000fe20000000800 */
[----:B------:R2:W-:Y:S06]  /*3140*/  MEMBAR.ALL.CTA ;  /* 0x0000000000007992 */ /* 0x0005ec0000008000 */
[----:B--2---:R-:W2:Y:S01]  /*3150*/  FENCE.VIEW.ASYNC.S ;  /* 0x00000000000073c6 */ /* 0x004ea20000000000 */
[----:B------:R-:W-:Y:S01]  /*3160*/  SEL R11, R11, RZ, P1 ;  /* 0x000000ff0b0b7207 */ /* 0x000fe20000800000 */
[----:B--2---:R2:W-:Y:S01]  /*3170*/  SYNCS.ARRIVE.TRANS64.RED.A1T0 RZ, [R2+URZ], RZ ;  /* 0x000000ff02ff79a7 */ /* 0x0045e200081004ff */
[----:B-1----:R-:W-:-:S02]  /*3180*/  LOP3.LUT P3, RZ, R6, 0x1, RZ, 0xc0, !PT ;  /* 0x0000000106ff7812 */ /* 0x002fc4000786c0ff */
[----:B------:R-:W-:-:S04]  /*3190*/  SEL R4, RZ, 0x1, P1 ;  /* 0x00000001ff047807 */ /* 0x000fc80000800000 */
[----:B------:R-:W-:Y:S02]  /*31a0*/  LOP3.LUT R10, R10, R4, RZ, 0x3c, !PT ;  /* 0x000000040a0a7212 */ /* 0x000fe400078e3cff */
[----:B--2---:R-:W-:-:S04]  /*31b0*/  SEL R2, RZ, 0x1, P0 ;  /* 0x00000001ff027807 */ /* 0x004fc80000000000 */
[----:B------:R-:W-:Y:S01]  /*31c0*/  LOP3.LUT R9, R9, R2, RZ, 0x3c, !PT ;  /* 0x0000000209097212 */ /* 0x000fe200078e3cff */
[----:B------:R-:W-:Y:S06]  /*31d0*/  @P3 BRA `(.L_x_56) ;  /* 0xfffffffc002c3947 */ /* 0x000fec000383ffff */
[----:B------:R-:W-:Y:S01]  /*31e0*/  ULEA UR4, UR5, UR6, 0x3 ;  /* 0x0000000605047291 */ /* 0x000fe2000f8e18ff */
[----:B------:R-:W-:-:S08]  /*31f0*/  SHF.L.U32 R2, R12, 0x1f, RZ ;  /* 0x0000001f0c027819 */ /* 0x000fd000000006ff */
[----:B------:R-:W1:Y:S02]  /*3200*/  SYNCS.PHASECHK.TRANS64 P0, [UR4+0xe0], R2 ;  /* 0x0000e002ff0075a7 */ /* 0x000e640008001004 */
[----:B-1----:R-:W-:Y:S05]  /*3210*/  @P0 BRA `(.L_x_57) ;  /* 0x0000000000080947 */ /* 0x002fea0003800000 */
[----:B------:R-:W1:Y:S02]  /*3220*/  SYNCS.PHASECHK.TRANS64.TRYWAIT P0, [UR4+0xe0], R2 ;  /* 0x0000e002ff0075a7 */ /* 0x000e640008001104 */
[----:B-1----:R-:W-:Y:S05]  /*3230*/  @!P0 BRA `(.L_x_58) ;  /* 0x0000005400d48947 */ /* 0x002fea0003800000 */
.L_x_57:
[----:B------:R-:W-:-:S04]  /*3240*/  UIADD3 UR7, UPT, UPT, UR5, 0x1, URZ ;  /* 0x0000000105077890 */ /* 0x000fc8000fffe0ff */
[----:B------:R-:W-:-:S04]  /*3250*/  UISETP.NE.AND UP0, UPT, UR7, 0x2, UPT ;  /* 0x000000020700788c */ /* 0x000fc8000bf05270 */
[----:B------:R-:W-:Y:S02]  /*3260*/  USEL UR8, URZ, 0x1, UP0 ;  /* 0x00000001ff087887 */ /* 0x000fe40008000000 */
[----:B------:R-:W-:-:S04]  /*3270*/  USEL UR7, UR7, URZ, UP0 ;  /* 0x000000ff07077287 */ /* 0x000fc80008000000 */
[----:B------:R-:W-:Y:S01]  /*3280*/  ULEA UR7, UR7, UR6, 0x3 ;  /* 0x0000000607077291 */ /* 0x000fe2000f8e18ff */
[----:B-1----:R-:W-:-:S04]  /*3290*/  LOP3.LUT R2, R12, UR8, RZ, 0x3c, !PT ;  /* 0x000000080c027c12 */ /* 0x002fc8000f8e3cff */
[----:B------:R-:W-:-:S04]  /*32a0*/  SHF.L.U32 R0, R2, 0x1f, RZ ;  /* 0x0000001f02007819 */ /* 0x000fc800000006ff */
[----:B------:R-:W1:Y:S02]  /*32b0*/  SYNCS.PHASECHK.TRANS64 P0, [UR7+0xe0], R0 ;  /* 0x0000e000ff0075a7 */ /* 0x000e640008001007 */
[----:B-1----:R-:W-:Y:S05]  /*32c0*/  @P0 EXIT ;  /* 0x000000000000094d */ /* 0x002fea0003800000 */
[----:B------:R-:W-:Y:S02]  /*32d0*/  SHF.L.U32 R2, R2, 0x1f, RZ ;  /* 0x0000001f02027819 */ /* 0x000fe400000006ff */
[----:B------:R-:W-:-:S07]  /*32e0*/  MOV R0, UR7 ;  /* 0x0000000700007c02 */ /* 0x000fce0008000f00 */
.L_x_59:
[----:B-1----:R1:W2:Y:S02]  /*32f0*/  SYNCS.PHASECHK.TRANS64.TRYWAIT P0, [R0+URZ+0xe0], R2 ;  /* 0x0000e002000075a7 */ /* 0x0022a400080011ff */
[----:B--2---:R-:W-:Y:S05]  /*3300*/  @!P0 NANOSLEEP.SYNCS 0x989680 ;  /* 0x009896800000895d */ /* 0x004fea0003900000 */
[----:B------:R-:W2:Y:S02]  /*3310*/  @!P0 SYNCS.PHASECHK.TRANS64 P0, [R0+URZ+0xe0], R2 ;  /* 0x0000e002000085a7 */ /* 0x000ea400080010ff */
[----:B--2---:R-:W-:Y:S05]  /*3320*/  @P0 EXIT ;  /* 0x000000000000094d */ /* 0x004fea0003800000 */
[----:B------:R-:W-:Y:S05]  /*3330*/  BRA `(.L_x_59) ;  /* 0xfffffffc00ec7947 */ /* 0x000fea000383ffff */
.L_x_52:
[----:B------:R-:W-:Y:S05]  /*3340*/  BRA.U UP4, `(.L_x_60) ;  /* 0x0000000d04c07547 */ /* 0x000fea000b800000 */
[----:B------:R-:W1:Y:S01]  /*3350*/  S2UR UR7, SR_CgaCtaId ;  /* 0x00000000000779c3 */ /* 0x000e620000008800 */
[----:B------:R-:W-:Y:S01]  /*3360*/  UMOV UR4, 0x40 ;  /* 0x0000004000047882 */ /* 0x000fe20000000000 */
[----:B------:R-:W-:Y:S01]  /*3370*/  NOP ;  /* 0x0000000000007918 */ /* 0x000fe20000000000 */
[----:B------:R-:W-:Y:S01]  /*3380*/  UMOV UR6, 0x400 ;  /* 0x0000040000067882 */ /* 0x000fe20000000000 */
[----:B-1----:R-:W-:Y:S02]  /*3390*/  ULEA UR5, UR7, UR4, 0x18 ;  /* 0x0000000407057291 */ /* 0x002fe4000f8ec0ff */
[----:B------:R-:W-:-:S07]  /*33a0*/  ULEA UR6, UR7, UR6, 0x18 ;  /* 0x0000000607067291 */ /* 0x000fce000f8ec0ff */
[----:B------:R-:W1:Y:S02]  /*33b0*/  LDS.U8 R0, [UR5+0x1c] ;  /* 0x00001c05ff007984 */ /* 0x000e640008000000 */
[----:B-1----:R-:W-:-:S13]  /*33c0*/  ISETP.NE.AND P0, PT, R0, RZ, PT ;  /* 0x000000ff0000720c */ /* 0x002fda0003f05270 */
[----:B------:R-:W-:Y:S05]  /*33d0*/  @P0 BRA `(.L_x_61) ;  /* 0x0000000000580947 */ /* 0x000fea0003800000 */
[----:B------:R-:W-:-:S13]  /*33e0*/  ELECT P0, URZ, PT ;  /* 0x0000000000ff782f */ /* 0x000fda0003800000 */
[----:B------:R-:W-:Y:S05]  /*33f0*/  @!P0 BRA `(.L_x_62) ;  /* 0x0000000000608947 */ /* 0x000fea0003800000 */
[----:B------:R-:W-:Y:S01]  /*3400*/  UMOV UR4, 0x10 ;  /* 0x0000001000047882 */ /* 0x000fe20000000000 */
[----:B------:R-:W-:Y:S01]  /*3410*/  HFMA2 R0, -RZ, RZ, 0, 5.9604644775390625e-08 ;  /* 0x00000001ff007431 */ /* 0x000fe200000001ff */
[----:B------:R-:W-:-:S03]  /*3420*/  MOV R3, 0xffff ;  /* 0x0000ffff00037802 */ /* 0x000fc60000000f00 */
[----:B------:R-:W-:Y:S04]  /*3430*/  DEPBAR.LE SB1, 0x36 ;  /* 0x00009d800000791a */ /* 0x000fe80000000000 */
[----:B------:R-:W1:Y:S02]  /*3440*/  UTCATOMSWS.FIND_AND_SET.ALIGN UP0, UR4, UR4 ;  /* 0x00000004000475e3 */ /* 0x000e640008000800 */
[----:B-1----:R-:W-:Y:S01]  /*3450*/  MOV R4, UR4 ;  /* 0x0000000400047c02 */ /* 0x002fe20008000f00 */
[----:B------:R-:W-:Y:S06]  /*3460*/  BRA.U UP0, `(.L_x_63) ;  /* 0x0000000100187547 */ /* 0x000fec000b800000 */
.L_x_64:
[----:B------:R-:W-:Y:S05]  /*3470*/  NANOSLEEP 0x64 ;  /* 0x000000640000795d */ /* 0x000fea0003800000 */
[----:B------:R-:W-:-:S05]  /*3480*/  UMOV UR4, 0x10 ;  /* 0x0000001000047882 */ /* 0x000fca0000000000 */
[----:B------:R-:W-:Y:S04]  /*3490*/  DEPBAR.LE SB1, 0x36 ;  /* 0x00009d800000791a */ /* 0x000fe80000000000 */
[----:B------:R-:W1:Y:S02]  /*34a0*/  UTCATOMSWS.FIND_AND_SET.ALIGN UP0, UR4, UR4 ;  /* 0x00000004000475e3 */ /* 0x000e640008000800 */
[----:B-1----:R-:W-:Y:S01]  /*34b0*/  MOV R4, UR4 ;  /* 0x0000000400047c02 */ /* 0x002fe20008000f00 */
[----:B------:R-:W-:Y:S05]  /*34c0*/  BRA.U !UP0, `(.L_x_64) ;  /* 0xfffffffd08e87547 */ /* 0x000fea000b83ffff */
.L_x_63:
[-C--:B------:R-:W-:Y:S02]  /*34d0*/  SHF.L.U32 R3, R3, R4.reuse, RZ ;  /* 0x0000000403037219 */ /* 0x080fe400000006ff */
[----:B------:R-:W-:Y:S01]  /*34e0*/  SHF.L.U32 R0, R0, R4, RZ ;  /* 0x0000000400007219 */ /* 0x000fe200000006ff */
[----:B------:R-:W-:Y:S02]  /*34f0*/  IMAD.SHL.U32 R4, R4, 0x20, RZ ;  /* 0x0000002004047824 */ /* 0x000fe400078e00ff */
[----:B------:R1:W-:Y:S04]  /*3500*/  ATOMS.OR RZ, [UR5+0x14], R3 ;  /* 0x00001403ffff798c */ /* 0x0003e8000b000005 */
[----:B------:R1:W-:Y:S04]  /*3510*/  ATOMS.OR RZ, [UR5+0x18], R0 ;  /* 0x00001800ffff798c */ /* 0x0003e8000b000005 */
[----:B------:R1:W-:Y:S01]  /*3520*/  STS [UR6+0x180], R4 ;  /* 0x00018004ff007988 */ /* 0x0003e20008000806 */
[----:B------:R-:W-:Y:S05]  /*3530*/  BRA `(.L_x_62) ;  /* 0x0000000000107947 */ /* 0x000fea0003800000 */
.L_x_61:
[----:B------:R-:W-:Y:S02]  /*3540*/  MOV R0, 0xffffffff ;  /* 0xffffffff00007802 */ /* 0x000fe40000000f00 */
[----:B------:R-:W-:-:S03]  /*3550*/  MOV R4, 0x3580 ;  /* 0x0000358000047802 */ /* 0x000fc60000000f00 */
[----:B------:R1:W-:Y:S04]  /*3560*/  STS [UR6+0x180], R0 ;  /* 0x00018000ff007988 */ /* 0x0003e80008000806 */
[----:B-1---5:R-:W-:Y:S05]  /*3570*/  CALL.REL.NOINC `($__internal_1_$__cuda_sm10x_tcgen05_guardrail_trap_phase_invalid_during_alloc) ;  /* 0x0000005c001c7944 */ /* 0x022fea0003c00000 */
.L_x_62:
[----:B------:R-:W-:Y:S05]  /*3580*/  WARPSYNC.ALL ;  /* 0x0000000000007948 */ /* 0x000fea0003800000 */
[----:B------:R-:W2:Y:S01]  /*3590*/  S2UR UR4, SR_CgaCtaId ;  /* 0x00000000000479c3 */ /* 0x000ea20000008800 */
[----:B------:R-:W-:Y:S01]  /*35a0*/  UMOV UR26, 0x400 ;  /* 0x00000400001a7882 */ /* 0x000fe20000000000 */
[----:B------:R-:W-:-:S06]  /*35b0*/  NOP ;  /* 0x0000000000007918 */ /* 0x000fcc0000000000 */
[----:B------:R-:W-:Y:S06]  /*35c0*/  BAR.ARV 0x6, 0xa0 ;  /* 0x0182800000007b1d */ /* 0x000fec0000002000 */
[----:B------:R-:W3:Y:S01]  /*35d0*/  LDCU UR5, c[0x0][0x38c] ;  /* 0x00007180ff0577ac */ /* 0x000ee20008000800 */
[----:B------:R-:W-:Y:S01]  /*35e0*/  LOP3.LUT R2, R2, 0xffff, RZ, 0xc0, !PT ;  /* 0x0000ffff02027812 */ /* 0x000fe200078ec0ff */
[----:B------:R-:W-:Y:S01]  /*35f0*/  IMAD.MOV.U32 R11, RZ, RZ, 0x1 ;  /* 0x00000001ff0b7424 */ /* 0x000fe200078e00ff */
[----:B------:R-:W-:Y:S01]  /*3600*/  CS2R R8, SRZ ;  /* 0x0000000000087805 */ /* 0x000fe2000001ff00 */
[----:B------:R-:W4:Y:S01]  /*3610*/  LDCU UR7, c[0x0][0x38c] ;  /* 0x00007180ff0777ac */ /* 0x000f220008000800 */
[----:B------:R-:W-:Y:S01]  /*3620*/  R2UR UR27, R2 ;  /* 0x00000000021b72ca */ /* 0x000fe200000e0000 */
[----:B------:R-:W-:Y:S01]  /*3630*/  IMAD.MOV.U32 R10, RZ, RZ, RZ ;  /* 0x000000ffff0a7224 */ /* 0x000fe200078e00ff */
[----:B------:R-:W-:Y:S01]  /*3640*/  UMOV UR31, URZ ;  /* 0x000000ff001f7c82 */ /* 0x000fe20008000000 */
[----:B------:R-:W-:Y:S01]  /*3650*/  UMOV UR22, URZ ;  /* 0x000000ff00167c82 */ /* 0x000fe20008000000 */
[----:B--2---:R-:W-:Y:S01]  /*3660*/  ULEA UR26, UR4, UR26, 0x18 ;  /* 0x0000001a041a7291 */ /* 0x004fe2000f8ec0ff */
[----:B------:R-:W-:Y:S01]  /*3670*/  UMOV UR38, 0x0 ;  /* 0x0000000000267882 */ /* 0x000fe20000000000 */
[----:B------:R-:W-:-:S02]  /*3680*/  UMOV UR39, 0x8100910 ;  /* 0x0810091000277882 */ /* 0x000fc40000000000 */
[----:B------:R-:W-:Y:S02]  /*3690*/  UIADD3 UR4, UPT, UPT, UR26, 0x8400, URZ ;  /* 0x000084001a047890 */ /* 0x000fe4000fffe0ff */
[----:B------:R-:W-:Y:S02]  /*36a0*/  UIADD3 UR6, UPT, UPT, UR26, 0x28400, URZ ;  /* 0x000284001a067890 */ /* 0x000fe4000fffe0ff */
[----:B---3--:R-:W-:Y:S01]  /*36b0*/  UIADD3 UR5, UPT, UPT, UR5, 0x1f, URZ ;  /* 0x0000001f05057890 */ /* 0x008fe2000fffe0ff */
[----:B-1----:R-:W1:Y:S01]  /*36c0*/  LDS R0, [UR26+0x180] ;  /* 0x0001801aff007984 */ /* 0x002e620008000800 */
[----:B------:R-:W-:Y:S01]  /*36d0*/  UMOV UR36, 0x0 ;  /* 0x0000000000247882 */ /* 0x000fe20000000000 */
[----:B------:R-:W-:Y:S01]  /*36e0*/  UMOV UR37, 0x8100910 ;  /* 0x0810091000257882 */ /* 0x000fe20000000000 */
[----:B------:R-:W-:Y:S02]  /*36f0*/  USHF.R.S32.HI UR40, URZ, 0x1f, UR5 ;  /* 0x0000001fff287899 */ /* 0x000fe40008011405 */
[----:B----4-:R-:W-:-:S02]  /*3700*/  UISETP.GE.AND UP4, UPT, UR7, 0x1, UPT ;  /* 0x000000010700788c */ /* 0x010fc4000bf86270 */
[----:B------:R-:W-:Y:S02]  /*3710*/  ULEA.HI UR40, UR40, UR5, URZ, 0x5 ;  /* 0x0000000528287291 */ /* 0x000fe4000f8f28ff */
[----:B------:R-:W-:Y:S02]  /*3720*/  USHF.R.U32.HI UR5, URZ, 0x4, UR4 ;  /* 0x00000004ff057899 */ /* 0x000fe40008011604 */
[----:B------:R-:W-:Y:S02]  /*3730*/  USHF.R.S32.HI UR40, URZ, 0x5, UR40 ;  /* 0x00000005ff287899 */ /* 0x000fe40008011428 */
[----:B------:R-:W-:Y:S02]  /*3740*/  USHF.R.U32.HI UR4, URZ, 0x4, UR6 ;  /* 0x00000004ff047899 */ /* 0x000fe40008011606 */
[----:B------:R-:W-:Y:S02]  /*3750*/  UISETP.LT.AND UP0, UPT, UR40, 0x1, UPT ;  /* 0x000000012800788c */ /* 0x000fe4000bf01270 */
[----:B------:R-:W-:-:S02]  /*3760*/  ULOP3.LUT UR5, UR5, 0x3fff, URZ, 0xc0, !UPT ;  /* 0x00003fff05057892 */ /* 0x000fc4000f8ec0ff */
[----:B------:R-:W-:Y:S02]  /*3770*/  ULOP3.LUT UR4, UR4, 0x3fff, URZ, 0xc0, !UPT ;  /* 0x00003fff04047892 */ /* 0x000fe4000f8ec0ff */
[----:B------:R-:W-:Y:S02]  /*3780*/  USEL UR41, UR40, 0x1, !UP0 ;  /* 0x0000000128297887 */ /* 0x000fe4000c000000 */
[----:B------:R-:W-:Y:S02]  /*3790*/  ULOP3.LUT UR28, UR5, 0x10000, URZ, 0xfc, !UPT ;  /* 0x00010000051c7892 */ /* 0x000fe4000f8efcff */
[----:B------:R-:W-:Y:S02]  /*37a0*/  ULOP3.LUT UR29, UR4, 0x10000, URZ, 0xfc, !UPT ;  /* 0x00010000041d7892 */ /* 0x000fe4000f8efcff */
[----:B------:R-:W-:Y:S01]  /*37b0*/  UIADD3 UR41, UPT, UPT, -UR41, URZ, URZ ;  /* 0x000000ff29297290 */ /* 0x000fe2000fffe1ff */
[----:B------:R-:W-:Y:S01]  /*37c0*/  UMOV UR34, 0x0 ;  /* 0x0000000000227882 */ /* 0x000fe20000000000 */
[----:B------:R-:W-:Y:S01]  /*37d0*/  UMOV UR35, 0x8100910 ;  /* 0x0810091000237882 */ /* 0x000fe20000000000 */
[----:B------:R-:W-:Y:S01]  /*37e0*/  UMOV UR32, 0x0 ;  /* 0x0000000000207882 */ /* 0x000fe20000000000 */
[----:B------:R-:W-:Y:S01]  /*37f0*/  UMOV UR33, 0x8100910 ;  /* 0x0810091000217882 */ /* 0x000fe20000000000 */
[----:B-1----:R-:W-:-:S15]  /*3800*/  R2UR UR42, R0 ;  /* 0x00000000002a72ca */ /* 0x002fde00000e0000 */
.L_x_71:
[----:B------:R-:W-:Y:S02]  /*3810*/  LEA R0, R10, UR26, 0x3 ;  /* 0x0000001a0a007c11 */ /* 0x000fe4000f8e18ff */
[----:B------:R-:W-:Y:S02]  /*3820*/  SHF.L.U32 R2, R9, 0x1f, RZ ;  /* 0x0000001f09027819 */ /* 0x000fe400000006ff */
[----:B------:R-:W-:Y:S01]  /*3830*/  PLOP3.LUT P0, PT, PT, PT, UP4, 0x80, 0x8 ;  /* 0x000000000008781c */ /* 0x000fe20003f0f048 */
[----:B------:R-:W-:Y:S01]  /*3840*/  VIADD R3, R0, 0xe0 ;  /* 0x000000e000037836 */ /* 0x000fe20000000000 */
[----:B-1----:R-:W1:Y:S02]  /*3850*/  SYNCS.PHASECHK.TRANS64.TRYWAIT P1, [R0+URZ+0xd0], R2 ;  /* 0x0000d002000075a7 */ /* 0x002e6400080211ff */
[----:B-1-3--:R-:W-:Y:S09]  /*3860*/  @!P1 BRA `(.L_x_65) ;  /* 0x0000005000609947 */ /* 0x00aff20003800000 */
.L_x_166:
[----:B------:R-:W-:Y:S01]  /*3870*/  LEA R4, R10, UR26, 0x4 ;  /* 0x0000001a0a047c11 */ /* 0x000fe2000f8e20ff */
[----:B------:R-:W-:Y:S01]  /*3880*/  @UP4 ULEA UR4, UR22, UR26, 0x3 ;  /* 0x0000001a16044291 */ /* 0x000fe2000f8e18ff */
[----:B------:R-:W-:Y:S01]  /*3890*/  PLOP3.LUT P2, PT, PT, PT, PT, 0x80, 0x8 ;  /* 0x000000000008781c */ /* 0x000fe20003f4f070 */
[----:B------:R-:W-:Y:S01]  /*38a0*/  ULEA UR30, UR31, UR26, 0x3 ;  /* 0x0000001a1f1e7291 */ /* 0x000fe2000f8e18ff */
[----:B------:R-:W-:Y:S01]  /*38b0*/  PRMT R3, RZ, 0x654, R3 ;  /* 0x00000654ff037816 */ /* 0x000fe20000000003 */
[----:B------:R-:W-:Y:S01]  /*38c0*/  ULEA UR11, UR31, UR42, 0x6 ;  /* 0x0000002a1f0b7291 */ /* 0x000fe2000f8e30ff */
[----:B------:R-:W2:Y:S01]  /*38d0*/  LDS.128 R4, [R4+0x160] ;  /* 0x0001600004047984 */ /* 0x000ea20000000c00 */
[----:B-1----:R-:W-:Y:S02]  /*38e0*/  @P0 SHF.L.U32 R2, R8, 0x1f, RZ ;  /* 0x0000001f08020819 */ /* 0x002fe400000006ff */
[----:B------:R-:W-:Y:S01]  /*38f0*/  SHF.L.U32 R0, R11, 0x1f, RZ ;  /* 0x0000001f0b007819 */ /* 0x000fe200000006ff */
[----:B------:R-:W-:Y:S01]  /*3900*/  @!PT LDS RZ, [RZ] ;  /* 0x00000000fffff984 */ /* 0x000fe20000000800 */
[----:B------:R-:W-:Y:S01]  /*3910*/  @!PT LDS RZ, [RZ] ;  /* 0x00000000fffff984 */ /* 0x000fe20000000800 */
[----:B------:R-:W-:Y:S01]  /*3920*/  @!PT LDS RZ, [RZ] ;  /* 0x00000000fffff984 */ /* 0x000fe20000000800 */
[----:B------:R-:W-:Y:S01]  /*3930*/  @!PT LDS RZ, [RZ] ;  /* 0x00000000fffff984 */ /* 0x000fe20000000800 */
[----:B------:R1:W-:Y:S06]  /*3940*/  MEMBAR.ALL.CTA ;  /* 0x0000000000007992 */ /* 0x0003ec0000008000 */
[----:B-1----:R-:W1:Y:S02]  /*3950*/  FENCE.VIEW.ASYNC.S ;  /* 0x00000000000073c6 */ /* 0x002e640000000000 */
[----:B-1----:R1:W-:Y:S01]  /*3960*/  SYNCS.ARRIVE.TRANS64.RED.A1T0 RZ, [R3+URZ], RZ ;  /* 0x000000ff03ff79a7 */ /* 0x0023e200081004ff */
[----:B------:R1:W3:Y:S01]  /*3970*/  @P0 SYNCS.PHASECHK.TRANS64.TRYWAIT P2, [UR4], R2 ;  /* 0x00000002ff0005a7 */ /* 0x0002e20008041104 */
[----:B--2---:R-:W-:Y:S01]  /*3980*/  LOP3.LUT P1, RZ, R6, 0x1, RZ, 0xc0, !PT ;  /* 0x0000000106ff7812 */ /* 0x004fe2000782c0ff */
[----:B------:R-:W2:Y:S02]  /*3990*/  SYNCS.PHASECHK.TRANS64.TRYWAIT P0, [UR30+0x110], R0 ;  /* 0x00011000ff0075a7 */ /* 0x000ea4000800111e */
[----:B-123--:R-:W-:Y:S10]  /*39a0*/  @!P0 BRA `(.L_x_66) ;  /* 0x0000005000248947 */ /* 0x00eff40003800000 */
.L_x_168:
[----:B------:R-:W-:Y:S01]  /*39b0*/  IADD3 R10, PT, PT, R10, 0x1, RZ ;  /* 0x000000010a0a7810 */ /* 0x000fe20007ffe0ff */
[----:B------:R-:W-:Y:S06]  /*39c0*/  BRA.U !UP4, `(.L_x_67) ;  /* 0x000000010cc07547 */ /* 0x000fec000b800000 */
[----:B------:R-:W-:Y:S01]  /*39d0*/  UPLOP3.LUT UP2, UPT, UPT, UPT, UPT, 0x40, 0x4 ;  /* 0x000000000004789c */ /* 0x000fe20003f4e870 */
[----:B------:R-:W-:Y:S01]  /*39e0*/  UMOV UR24, UR41 ;  /* 0x0000002900187c82 */ /* 0x000fe20008000000 */
[----:B------:R-:W-:Y:S01]  /*39f0*/  UMOV UR23, UR40 ;  /* 0x0000002800177c82 */ /* 0x000fe20008000000 */
[----:B------:R-:W-:-:S08]  /*3a00*/  UMOV UR10, UR22 ;  /* 0x00000016000a7c82 */ /* 0x000fd00008000000 */
.L_x_70:
[----:B------:R-:W-:Y:S02]  /*3a10*/  UIADD3 UR24, UPT, UPT, UR24, 0x1, URZ ;  /* 0x0000000118187890 */ /* 0x000fe4000fffe0ff */
[----:B--2---:R-:W-:Y:S02]  /*3a20*/  ULEA UR5, UR10, UR26, 0x3 ;  /* 0x0000001a0a057291 */ /* 0x004fe4000f8e18ff */
[----:B------:R-:W-:Y:S01]  /*3a30*/  UISETP.NE.AND UP3, UPT, UR24, URZ, UPT ;  /* 0x000000ff1800728c */ /* 0x000fe2000bf65270 */
[----:B---3--:R-:W-:Y:S10]  /*3a40*/  @P2 BRA `(.L_x_68) ;  /* 0x00000000000c2947 */ /* 0x008ff40003800000 */
[----:B-1----:R-:W-:Y:S04]  /*3a50*/  SHF.L.U32 R2, R8, 0x1f, RZ ;  /* 0x0000001f08027819 */ /* 0x002fe800000006ff */
[----:B------:R-:W1:Y:S02]  /*3a60*/  SYNCS.PHASECHK.TRANS64.TRYWAIT P0, [UR5], R2 ;  /* 0x00000002ff0075a7 */ /* 0x000e640008001105 */
[----:B-1----:R-:W-:Y:S05]  /*3a70*/  @!P0 BRA `(.L_x_69) ;  /* 0x0000005000088947 */ /* 0x002fea0003800000 */
.L_x_68:
[----:B------:R-:W-:Y:S01]  /*3a80*/  UISETP.NE.AND UP0, UPT, UR23, 0x1, UPT ;  /* 0x000000011700788c */ /* 0x000fe2000bf05270 */
[----:B------:R-:W-:Y:S01]  /*3a90*/  PLOP3.LUT P2, PT, PT, PT, PT, 0x80, 0x8 ;  /* 0x000000000008781c */ /* 0x000fe20003f4f070 */
[----:B------:R-:W-:Y:S02]  /*3aa0*/  UIADD3 UR4, UPT, UPT, UR10, 0x1, URZ ;  /* 0x000000010a047890 */ /* 0x000fe4000fffe0ff */
[----:B------:R-:W-:Y:S02]  /*3ab0*/  UIADD3 UR25, UPT, UPT, UR5, 0x40, URZ ;  /* 0x0000004005197890 */ /* 0x000fe4000fffe0ff */
[----:B------:R-:W-:Y:S01]  /*3ac0*/  UISETP.NE.AND UP1, UPT, UR4, 0x8, UPT ;  /* 0x000000080400788c */ /* 0x000fe2000bf25270 */
[----:B------:R-:W-:Y:S01]  /*3ad0*/  PLOP3.LUT P0, PT, PT, PT, UP0, 0x80, 0x8 ;  /* 0x000000000008781c */ /* 0x000fe20003f0f008 */
[----:B------:R-:W-:Y:S02]  /*3ae0*/  UIADD3 UR23, UPT, UPT, UR23, -0x1, URZ ;  /* 0xffffffff17177890 */ /* 0x000fe4000fffe0ff */
[----:B------:R-:W-:Y:S02]  /*3af0*/  USEL UR6, URZ, 0x1, UP1 ;  /* 0x00000001ff067887 */ /* 0x000fe40008800000 */
[----:B------:R-:W-:Y:S01]  /*3b00*/  USEL UR22, UR4, URZ, UP1 ;  /* 0x000000ff04167287 */ /* 0x000fe20008800000 */
[----:B------:R-:W-:Y:S01]  /*3b10*/  UMOV UR7, 0x40004040 ;  /* 0x4000404000077882 */ /* 0x000fe20000000000 */
[----:B------:R-:W-:Y:S02]  /*3b20*/  UMOV UR5, 0x40004040 ;  /* 0x4000404000057882 */ /* 0x000fe40000000000 */
[----:B------:R-:W-:Y:S01]  /*3b30*/  @UP0 ULEA UR4, UR22, UR26, 0x3 ;  /* 0x0000001a16040291 */ /* 0x000fe2000f8e18ff */
[----:B------:R-:W-:Y:S01]  /*3b40*/  LOP3.LUT R8, R8, UR6, RZ, 0x3c, !PT ;  /* 0x0000000608087c12 */ /* 0x000fe2000f8e3cff */
[----:B------:R-:W-:Y:S01]  /*3b50*/  ULEA UR6, UR10, UR29, 0x9 ;  /* 0x0000001d0a067291 */ /* 0x000fe2000f8e48ff */
[----:B------:R-:W-:Y:S02]  /*3b60*/  UMOV UR21, 0x40004040 ;  /* 0x4000404000157882 */ /* 0x000fe40000000000 */
[----:B-1----:R-:W-:Y:S01]  /*3b70*/  @P0 SHF.L.U32 R0, R8, 0x1f, RZ ;  /* 0x0000001f08000819 */ /* 0x002fe200000006ff */
[----:B------:R-:W-:Y:S02]  /*3b80*/  UIADD3 UR20, UPT, UPT, UR6, 0x2, URZ ;  /* 0x0000000206147890 */ /* 0x000fe4000fffe0ff */
[----:B------:R-:W-:Y:S01]  /*3b90*/  UIADD3 UR16, UPT, UPT, UR6, 0x4, URZ ;  /* 0x0000000406107890 */ /* 0x000fe2000fffe0ff */
[----:B------:R2:W3:Y:S01]  /*3ba0*/  @P0 SYNCS.PHASECHK.TRANS64.TRYWAIT P2, [UR4], R0 ;  /* 0x00000000ff0005a7 */ /* 0x0004e20008041104 */
[----:B------:R-:W-:Y:S02]  /*3bb0*/  ULEA UR4, UR10, UR28, 0xa ;  /* 0x0000001c0a047291 */ /* 0x000fe4000f8e50ff */
[----:B------:R-:W-:Y:S02]  /*3bc0*/  UIADD3 UR12, UPT, UPT, UR6, 0x6, URZ ;  /* 0x00000006060c7890 */ /* 0x000fe4000fffe0ff */
[----:B------:R-:W-:Y:S02]  /*3bd0*/  UIADD3 UR18, UPT, UPT, UR4, 0x2, URZ ;  /* 0x0000000204127890 */ /* 0x000fe4000fffe0ff */
[----:B------:R-:W-:Y:S02]  /*3be0*/  UIADD3 UR14, UPT, UPT, UR4, 0x4, URZ ;  /* 0x00000004040e7890 */ /* 0x000fe4000fffe0ff */
[----:B------:R-:W-:Y:S01]  /*3bf0*/  UIADD3 UR8, UPT, UPT, UR4, 0x6, URZ ;  /* 0x0000000604087890 */ /* 0x000fe2000fffe0ff */
[----:B------:R2:W-:Y:S01]  /*3c00*/  UTCHMMA gdesc[UR4], gdesc[UR6], tmem[UR11], tmem[UR38], idesc[UR39], UP2 ;  /* 0x00ff2606040075ea */ /* 0x0005e2000900000b */
[----:B------:R-:W-:Y:S01]  /*3c10*/  UPLOP3.LUT UP2, UPT, UPT, UPT, UPT, 0x80, 0x8 ;  /* 0x000000000008789c */ /* 0x000fe20003f4f070 */
[----:B------:R-:W-:Y:S01]  /*3c20*/  UMOV UR19, 0x40004040 ;  /* 0x4000404000137882 */ /* 0x000fe20000000000 */
[----:B------:R-:W-:Y:S01]  /*3c30*/  UMOV UR17, 0x40004040 ;  /* 0x4000404000117882 */ /* 0x000fe20000000000 */
[----:B------:R2:W-:Y:S01]  /*3c40*/  UTCHMMA gdesc[UR18], gdesc[UR20], tmem[UR11], tmem[UR36], idesc[UR37], UPT ;  /* 0x00ff2414120075ea */ /* 0x0005e2000b80000b */
[----:B------:R-:W-:Y:S01]  /*3c50*/  UMOV UR15, 0x40004040 ;  /* 0x40004040000f7882 */ /* 0x000fe20000000000 */
[----:B------:R-:W-:Y:S01]  /*3c60*/  UMOV UR13, 0x40004040 ;  /* 0x40004040000d7882 */ /* 0x000fe20000000000 */
[----:B------:R-:W-:Y:S01]  /*3c70*/  UMOV UR9, 0x40004040 ;  /* 0x4000404000097882 */ /* 0x000fe20000000000 */
[----:B------:R2:W-:Y:S01]  /*3c80*/  UTCHMMA gdesc[UR14], gdesc[UR16], tmem[UR11], tmem[UR34], idesc[UR35], UPT ;  /* 0x00ff22100e0075ea */ /* 0x0005e2000b80000b */
[----:B------:R2:W-:Y:S01]  /*3c90*/  UTCHMMA gdesc[UR8], gdesc[UR12], tmem[UR11], tmem[UR32], idesc[UR33], UPT ;  /* 0x00ff200c080075ea */ /* 0x0005e2000b80000b */
[----:B------:R2:W-:Y:S01]  /*3ca0*/  UTCBAR.MULTICAST [UR25], URZ, UR27 ;  /* 0x000000ff190073e9 */ /* 0x0005e2000800081b */
[----:B------:R-:W-:Y:S01]  /*3cb0*/  UMOV UR10, UR22 ;  /* 0x00000016000a7c82 */ /* 0x000fe20008000000 */
[----:B------:R-:W-:Y:S05]  /*3cc0*/  BRA.U UP3, `(.L_x_70) ;  /* 0xfffffffd03507547 */ /* 0x000fea000b83ffff */
.L_x_67:
[----:B--2---:R-:W-:Y:S01]  /*3cd0*/  UIADD3 UR4, UPT, UPT, UR31, 0x1, URZ ;  /* 0x000000011f047890 */ /* 0x004fe2000fffe0ff */
[C---:B------:R-:W-:Y:S01]  /*3ce0*/  ISETP.NE.AND P0, PT, R10.reuse, 0x2, PT ;  /* 0x000000020a00780c */ /* 0x040fe20003f05270 */
[----:B------:R-:W-:Y:S02]  /*3cf0*/  UIADD3 UR5, UPT, UPT, UR30, 0xf0, URZ ;  /* 0x000000f01e057890 */ /* 0x000fe4000fffe0ff */
[----:B------:R-:W-:Y:S01]  /*3d00*/  UISETP.NE.AND UP0, UPT, UR4, 0x4, UPT ;  /* 0x000000040400788c */ /* 0x000fe2000bf05270 */
[----:B-1----:R-:W-:Y:S02]  /*3d10*/  SEL R0, RZ, 0x1, P0 ;  /* 0x00000001ff007807 */ /* 0x002fe40000000000 */
[----:B------:R-:W-:Y:S01]  /*3d20*/  SEL R10, R10, RZ, P0 ;  /* 0x000000ff0a0a7207 */ /* 0x000fe20000000000 */
[----:B------:R-:W-:Y:S01]  /*3d30*/  USEL UR6, URZ, 0x1, UP0 ;  /* 0x00000001ff067887 */ /* 0x000fe20008000000 */
[----:B------:R-:W-:Y:S01]  /*3d40*/  LOP3.LUT R9, R9, R0, RZ, 0x3c, !PT ;  /* 0x0000000009097212 */ /* 0x000fe200078e3cff */
[----:B------:R-:W-:Y:S01]  /*3d50*/  USEL UR31, UR4, URZ, UP0 ;  /* 0x000000ff041f7287 */ /* 0x000fe20008000000 */
[----:B------:R1:W-:Y:S03]  /*3d60*/  UTCBAR [UR5], URZ ;  /* 0x000000ff050073e9 */ /* 0x0003e600080000ff */
[----:B------:R-:W-:Y:S01]  /*3d70*/  LOP3.LUT R11, R11, UR6, RZ, 0x3c, !PT ;  /* 0x000000060b0b7c12 */ /* 0x000fe2000f8e3cff */
[----:B------:R-:W-:Y:S07]  /*3d80*/  @P1 BRA `(.L_x_71) ;  /* 0xfffffff800a01947 */ /* 0x000fee000383ffff */
[----:B------:R-:W2:Y:S01]  /*3d90*/  S2UR UR8, SR_CgaCtaId ;  /* 0x00000000000879c3 */ /* 0x000ea20000008800 */
[----:B------:R-:W-:Y:S01]  /*3da0*/  ELECT P0, URZ, PT ;  /* 0x0000000000ff782f */ /* 0x000fe20003800000 */
[----:B------:R-:W-:Y:S01]  /*3db0*/  IMAD.MOV.U32 R0, RZ, RZ, 0x1 ;  /* 0x00000001ff007424 */ /* 0x000fe200078e00ff */
[----:B------:R-:W-:Y:S01]  /*3dc0*/  UIADD3 UR26, UPT, UPT, UR26, 0x110, URZ ;  /* 0x000001101a1a7890 */ /* 0x000fe2000fffe0ff */
[----:B------:R-:W-:Y:S01]  /*3dd0*/  SHF.L.U32 R2, R11, 0x1f, RZ ;  /* 0x0000001f0b027819 */ /* 0x000fe200000006ff */
[----:B------:R-:W-:-:S03]  /*3de0*/  UMOV UR4, 0x40 ;  /* 0x0000004000047882 */ /* 0x000fc60000000000 */
[----:B------:R-:W-:Y:S01]  /*3df0*/  UVIRTCOUNT.DEALLOC.SMPOOL 0x80 ;  /* 0x000000800000784c */ /* 0x000fe20000000000 */
[----:B--2---:R-:W-:Y:S02]  /*3e00*/  ULEA UR8, UR8, UR4, 0x18 ;  /* 0x0000000408087291 */ /* 0x004fe4000f8ec0ff */
[----:B------:R-:W-:-:S07]  /*3e10*/  ULEA UR4, UR31, UR26, 0x3 ;  /* 0x0000001a1f047291 */ /* 0x000fce000f8e18ff */
[----:B------:R2:W-:Y:S02]  /*3e20*/  @P0 STS.U8 [UR8+0x1c], R0 ;  /* 0x00001c00ff000988 */ /* 0x0005e40008000008 */
[----:B------:R-:W4:Y:S02]  /*3e30*/  SYNCS.PHASECHK.TRANS64.TRYWAIT P0, [UR4], R2 ;  /* 0x00000002ff0075a7 */ /* 0x000f240008001104 */
[----:B--2-4-:R-:W-:Y:S05]  /*3e40*/  @!P0 BRA `(.L_x_72) ;  /* 0x0000004c002c8947 */ /* 0x014fea0003800000 */
.L_x_171:
[----:B------:R-:W-:-:S04]  /*3e50*/  UIADD3 UR4, UPT, UPT, UR31, 0x1, URZ ;  /* 0x000000011f047890 */ /* 0x000fc8000fffe0ff */
[----:B------:R-:W-:-:S04]  /*3e60*/  UISETP.NE.AND UP0, UPT, UR4, 0x4, UPT ;  /* 0x000000040400788c */ /* 0x000fc8000bf05270 */
[----:B------:R-:W-:Y:S02]  /*3e70*/  USEL UR6, URZ, 0x1, UP0 ;  /* 0x00000001ff067887 */ /* 0x000fe40008000000 */
[----:B------:R-:W-:-:S04]  /*3e80*/  USEL UR4, UR4, URZ, UP0 ;  /* 0x000000ff04047287 */ /* 0x000fc80008000000 */
[----:B-1----:R-:W-:Y:S01]  /*3e90*/  ULEA UR5, UR4, UR26, 0x3 ;  /* 0x0000001a04057291 */ /* 0x002fe2000f8e18ff */
[----:B--2---:R-:W-:-:S04]  /*3ea0*/  LOP3.LUT R2, R11, UR6, RZ, 0x3c, !PT ;  /* 0x000000060b027c12 */ /* 0x004fc8000f8e3cff */
[----:B------:R-:W-:-:S04]  /*3eb0*/  SHF.L.U32 R3, R2, 0x1f, RZ ;  /* 0x0000001f02037819 */ /* 0x000fc800000006ff */
[----:B------:R-:W1:Y:S02]  /*3ec0*/  SYNCS.PHASECHK.TRANS64.TRYWAIT P0, [UR5], R3 ;  /* 0x00000003ff0075a7 */ /* 0x000e640008001105 */
[----:B-1----:R-:W-:Y:S05]  /*3ed0*/  @!P0 BRA `(.L_x_73) ;  /* 0x0000004c00208947 */ /* 0x002fea0003800000 */
.L_x_173:
        /* <DEDUP_REMOVED lines=9> */
.L_x_175:
[----:B------:R-:W-:-:S04]  /*3f70*/  UIADD3 UR4, UPT, UPT, UR4, 0x1, URZ ;  /* 0x0000000104047890 */ /* 0x000fc8000fffe0ff */
[----:B------:R-:W-:-:S04]  /*3f80*/  UISETP.NE.AND UP0, UPT, UR4, 0x4, UPT ;  /* 0x000000040400788c */ /* 0x000fc8000bf05270 */
[----:B------:R-:W-:Y:S02]  /*3f90*/  USEL UR5, URZ, 0x1, UP0 ;  /* 0x00000001ff057887 */ /* 0x000fe40008000000 */
[----:B------:R-:W-:-:S04]  /*3fa0*/  USEL UR4, UR4, URZ, UP0 ;  /* 0x000000ff04047287 */ /* 0x000fc80008000000 */
[----:B------:R-:W-:Y:S01]  /*3fb0*/  ULEA UR4, UR4, UR26, 0x3 ;  /* 0x0000001a04047291 */ /* 0x000fe2000f8e18ff */
[----:B------:R-:W-:-:S04]  /*3fc0*/  LOP3.LUT R2, R2, UR5, RZ, 0x3c, !PT ;  /* 0x0000000502027c12 */ /* 0x000fc8000f8e3cff */
[----:B------:R-:W-:-:S04]  /*3fd0*/  SHF.L.U32 R2, R2, 0x1f, RZ ;  /* 0x0000001f02027819 */ /* 0x000fc800000006ff */
[----:B------:R-:W2:Y:S02]  /*3fe0*/  SYNCS.PHASECHK.TRANS64.TRYWAIT P0, [UR4], R2 ;  /* 0x00000002ff0075a7 */ /* 0x000ea40008001104 */
[----:B--2---:R-:W-:Y:S05]  /*3ff0*/  @!P0 BRA `(.L_x_75) ;  /* 0x0000004c00088947 */ /* 0x004fea0003800000 */
.L_x_177:
[----:B------:R-:W-:Y:S01]  /*4000*/  NOP ;  /* 0x0000000000007918 */ /* 0x000fe20000000000 */
[----:B-1----:R-:W1:Y:S01]  /*4010*/  LDS R0, [UR8+0x14] ;  /* 0x00001408ff007984 */ /* 0x002e620008000800 */
[----:B------:R-:W-:Y:S01]  /*4020*/  ULOP3.LUT UR4, UR42, 0xffff, URZ, 0xc0, !UPT ;  /* 0x0000ffff2a047892 */ /* 0x000fe2000f8ec0ff */
[----:B------:R-:W-:Y:S01]  /*4030*/  UMOV UR5, 0xffff ;  /* 0x0000ffff00057882 */ /* 0x000fe20000000000 */
[----:B------:R-:W-:Y:S02]  /*4040*/  UMOV UR6, 0x1 ;  /* 0x0000000100067882 */ /* 0x000fe40000000000 */
[----:B------:R-:W-:-:S04]  /*4050*/  USHF.R.U32.HI UR4, URZ, 0x5, UR4 ;  /* 0x00000005ff047899 */ /* 0x000fc80008011604 */
[----:B------:R-:W-:Y:S02]  /*4060*/  USHF.L.U32 UR5, UR5, UR4, URZ ;  /* 0x0000000405057299 */ /* 0x000fe400080006ff */
[----:B------:R-:W-:-:S04]  /*4070*/  USHF.L.U32 UR4, UR6, UR4, URZ ;  /* 0x0000000406047299 */ /* 0x000fc800080006ff */
[----:B-1----:R-:W-:-:S04]  /*4080*/  LOP3.LUT R0, R0, UR5, RZ, 0xc0, !PT ;  /* 0x0000000500007c12 */ /* 0x002fc8000f8ec0ff */
[----:B------:R-:W-:-:S13]  /*4090*/  ISETP.NE.AND P0, PT, R0, UR5, PT ;  /* 0x0000000500007c0c */ /* 0x000fda000bf05270 */
[----:B------:R-:W-:Y:S05]  /*40a0*/  @P0 BRA `(.L_x_76) ;  /* 0x0000000000580947 */ /* 0x000fea0003800000 */
[----:B------:R-:W1:Y:S02]  /*40b0*/  LDS R0, [UR8+0x18] ;  /* 0x00001808ff007984 */ /* 0x000e640008000800 */
[----:B-1----:R-:W-:-:S04]  /*40c0*/  LOP3.LUT R0, R0, UR4, RZ, 0xc0, !PT ;  /* 0x0000000400007c12 */ /* 0x002fc8000f8ec0ff */
[----:B------:R-:W-:-:S13]  /*40d0*/  ISETP.NE.AND P0, PT, R0, UR4, PT ;  /* 0x0000000400007c0c */ /* 0x000fda000bf05270 */
[----:B------:R-:W-:Y:S05]  /*40e0*/  @P0 BRA `(.L_x_77) ;  /* 0x00000000003c0947 */ /* 0x000fea0003800000 */
[----:B------:R-:W1:Y:S01]  /*40f0*/  S2R R2, SR_LANEID ;  /* 0x0000000000027919 */ /* 0x000e620000000000 */
[----:B------:R-:W-:-:S06]  /*4100*/  ULOP3.LUT UR5, URZ, UR5, URZ, 0x33, !UPT ;  /* 0x00000005ff057292 */ /* 0x000fcc000f8e33ff */
[----:B------:R-:W-:-:S04]  /*4110*/  IMAD.U32 R0, RZ, RZ, UR5 ;  /* 0x00000005ff007e24 */ /* 0x000fc8000f8e00ff */
[----:B------:R2:W4:Y:S02]  /*4120*/  REDUX UR7, R0 ;  /* 0x00000000000773c4 */ /* 0x0005240000000000 */
[----:B------:R1:W-:Y:S01]  /*4130*/  UTCATOMSWS.AND URZ, UR5 ;  /* 0x0000000500ff79e3 */ /* 0x0003e20008000000 */
[----:B--2---:R-:W-:Y:S01]  /*4140*/  LOP3.LUT R0, RZ, UR4, RZ, 0x33, !PT ;  /* 0x00000004ff007c12 */ /* 0x004fe2000f8e33ff */
[----:B------:R-:W-:Y:S02]  /*4150*/  VOTEU.ANY UR4, UPT, PT ;  /* 0x0000000000047886 */ /* 0x000fe400038e0100 */
[----:B------:R-:W-:Y:S02]  /*4160*/  UFLO.U32 UR4, UR4 ;  /* 0x00000004000472bd */ /* 0x000fe400080e0000 */
[----:B------:R-:W2:Y:S04]  /*4170*/  REDUX UR6, R0 ;  /* 0x00000000000673c4 */ /* 0x000ea80000000000 */
[----:B-1----:R-:W-:-:S02]  /*4180*/  ISETP.EQ.U32.AND P0, PT, R2, UR4, PT ;  /* 0x0000000402007c0c */ /* 0x002fc4000bf02070 */
[----:B----4-:R-:W-:-:S11]  /*4190*/  MOV R2, UR7 ;  /* 0x0000000700027c02 */ /* 0x010fd60008000f00 */
[----:B------:R1:W-:Y:S01]  /*41a0*/  @P0 ATOMS.AND RZ, [UR8+0x14], R2 ;  /* 0x00001402ffff098c */ /* 0x0003e2000a800008 */
[----:B--2---:R-:W-:-:S05]  /*41b0*/  IMAD.U32 R0, RZ, RZ, UR6 ;  /* 0x00000006ff007e24 */ /* 0x004fca000f8e00ff */
[----:B------:R1:W-:Y:S01]  /*41c0*/  @P0 ATOMS.AND RZ, [UR8+0x18], R0 ;  /* 0x00001800ffff098c */ /* 0x0003e2000a800008 */
[----:B------:R-:W-:Y:S05]  /*41d0*/  BRA `(.L_x_78) ;  /* 0x0000000000147947 */ /* 0x000fea0003800000 */
.L_x_77:
[----:B------:R-:W-:Y:S02]  /*41e0*/  MOV R2, 0x4200 ;  /* 0x0000420000027802 */ /* 0x000fe40000000f00 */
[----:B---3-5:R-:W-:Y:S05]  /*41f0*/  CALL.REL.NOINC `($__internal_0_$__cuda_sm10x_tcgen05_guardrail_trap_col_being_dealloced_not_returned_by_alloc) ;  /* 0x0000004c00f07944 */ /* 0x028fea0003c00000 */
[----:B------:R-:W-:Y:S05]  /*4200*/  BRA `(.L_x_78) ;  /* 0x0000000000087947 */ /* 0x000fea0003800000 */
.L_x_76:
[----:B------:R-:W-:Y:S02]  /*4210*/  MOV R2, 0x4230 ;  /* 0x0000423000027802 */ /* 0x000fe40000000f00 */
[----:B---3-5:R-:W-:Y:S05]  /*4220*/  CALL.REL.NOINC `($__internal_2_$__cuda_sm10x_tcgen05_guardrail_trap_unallocated_columns_being_dealloced) ;  /* 0x0000004c00fc7944 */ /* 0x028fea0003c00000 */
.L_x_78:
[----:B------:R-:W-:Y:S01]  /*4230*/  NOP ;  /* 0x0000000000007918 */ /* 0x000fe20000000000 */
[----:B------:R-:W-:Y:S05]  /*4240*/  EXIT ;  /* 0x000000000000794d */ /* 0x000fea0003800000 */
.L_x_60:
[----:B------:R-:W-:-:S09]  /*4250*/  UISETP.NE.OR UP0, UPT, UR17, 0x3, !UP3 ;  /* 0x000000031100788c */ /* 0x000fd2000df05670 */
[----:B------:R-:W-:Y:S05]  /*4260*/  BRA.U UP0, `(.L_x_79) ;  /* 0x00000011005c7547 */ /* 0x000fea000b800000 */
[----:B------:R-:W1:Y:S01]  /*4270*/  S2UR UR10, SR_CgaCtaId ;  /* 0x00000000000a79c3 */ /* 0x000e620000008800 */
[----:B------:R-:W2:Y:S01]  /*4280*/  LDCU UR31, c[0x0][0x370] ;  /* 0x00006e00ff1f77ac */ /* 0x000ea20008000800 */
[----:B------:R-:W-:Y:S02]  /*4290*/  HFMA2 R13, -RZ, RZ, 0, 0 ;  /* 0x00000000ff0d7431 */ /* 0x000fe400000001ff */
[----:B------:R-:W-:Y:S01]  /*42a0*/  IMAD.MOV.U32 R15, RZ, RZ, 0x1 ;  /* 0x00000001ff0f7424 */ /* 0x000fe200078e00ff */
[----:B------:R-:W-:Y:S01]  /*42b0*/  MOV R7, 0x2000 ;  /* 0x0000200000077802 */ /* 0x000fe20000000f00 */
[----:B------:R-:W2:Y:S01]  /*42c0*/  LDCU.128 UR44, c[0x0][0xb10] ;  /* 0x00016200ff2c77ac */ /* 0x000ea20008000c00 */
[----:B------:R-:W-:Y:S01]  /*42d0*/  IMAD.MOV.U32 R14, RZ, RZ, RZ ;  /* 0x000000ffff0e7224 */ /* 0x000fe200078e00ff */
[----:B------:R-:W3:Y:S01]  /*42e0*/  LDC.64 R16, c[0x0][0x348] ;  /* 0x0000d200ff107b82 */ /* 0x000ee20000000a00 */
[----:B------:R-:W4:Y:S01]  /*42f0*/  LDCU UR30, c[0x0][0x374] ;  /* 0x00006e80ff1e77ac */ /* 0x000f220008000800 */
[----:B------:R-:W1:Y:S06]  /*4300*/  LDCU UR15, c[0x0][0xb0c] ;  /* 0x00016180ff0f77ac */ /* 0x000e6c0008000800 */
[----:B------:R-:W3:Y:S01]  /*4310*/  LDC.64 R2, c[0x0][0x888] ;  /* 0x00022200ff027b82 */ /* 0x000ee20000000a00 */
[----:B------:R-:W3:Y:S01]  /*4320*/  LDCU UR49, c[0x0][0xb20] ;  /* 0x00016400ff3177ac */ /* 0x000ee20008000800 */
[----:B------:R-:W3:Y:S06]  /*4330*/  LDCU UR4, c[0x0][0xb30] ;  /* 0x00016600ff0477ac */ /* 0x000eec0008000800 */
[----:B------:R-:W3:Y:S01]  /*4340*/  LDC.64 R4, c[0x0][0x890] ;  /* 0x00022400ff047b82 */ /* 0x000ee20000000a00 */
[----:B------:R-:W-:Y:S01]  /*4350*/  UMOV UR21, 0x400 ;  /* 0x0000040000157882 */ /* 0x000fe20000000000 */
[----:B--2---:R-:W-:-:S02]  /*4360*/  UIMAD.WIDE.U32 UR6, UR31, UR44, URZ ;  /* 0x0000002c1f0672a5 */ /* 0x004fc4000f8e00ff */
[----:B----4-:R-:W-:Y:S02]  /*4370*/  UIMAD.WIDE.U32 UR8, UR30, UR47, URZ ;  /* 0x0000002f1e0872a5 */ /* 0x010fe4000f8e00ff */
[----:B-1----:R-:W-:Y:S02]  /*4380*/  ULEA UR21, UR10, UR21, 0x18 ;  /* 0x000000150a157291 */ /* 0x002fe4000f8ec0ff */
[----:B------:R-:W-:Y:S02]  /*4390*/  UPLOP3.LUT UP3, UPT, UPT, UPT, UPT, 0x40, 0x4 ;  /* 0x000000000004789c */ /* 0x000fe40003f6e870 */
[----:B------:R-:W-:Y:S02]  /*43a0*/  UIADD3 UR37, UPT, UPT, UR21, 0x98, URZ ;  /* 0x0000009815257890 */ /* 0x000fe4000fffe0ff */
[----:B------:R-:W-:Y:S02]  /*43b0*/  UIADD3 UR33, UPT, UPT, UR21, 0x80, URZ ;  /* 0x0000008015217890 */ /* 0x000fe4000fffe0ff */
[----:B------:R-:W-:-:S02]  /*43c0*/  UIADD3 UR25, UPT, UPT, UR21, 0x88, URZ ;  /* 0x0000008815197890 */ /* 0x000fc4000fffe0ff */
[----:B------:R-:W-:Y:S01]  /*43d0*/  UIADD3 UR17, UPT, UPT, UR21, 0x90, URZ ;  /* 0x0000009015117890 */ /* 0x000fe2000fffe0ff */
[----:B------:R-:W-:Y:S01]  /*43e0*/  UMOV UR6, UR7 ;  /* 0x0000000700067c82 */ /* 0x000fe20008000000 */
[----:B------:R-:W-:Y:S01]  /*43f0*/  UMOV UR41, UR9 ;  /* 0x0000000900297c82 */ /* 0x000fe20008000000 */
[----:B------:R-:W-:Y:S02]  /*4400*/  UISETP.GE.AND UP0, UPT, UR42, 0x1, UPT ;  /* 0x000000012a00788c */ /* 0x000fe4000bf06270 */
[----:B------:R-:W-:Y:S01]  /*4410*/  UISETP.NE.AND UP4, UPT, UR42, 0x1, UPT ;  /* 0x000000012a00788c */ /* 0x000fe2000bf85270 */
[----:B------:R-:W1:Y:S01]  /*4420*/  LDCU.64 UR22, c[0x0][0xb28] ;  /* 0x00016500ff1677ac */ /* 0x000e620008000a00 */
[----:B------:R-:W-:Y:S02]  /*4430*/  UISETP.NE.AND UP6, UPT, UR15, 0x1, UPT ;  /* 0x000000010f00788c */ /* 0x000fe4000bfc5270 */
[----:B------:R-:W-:Y:S02]  /*4440*/  UISETP.NE.AND UP5, UPT, UR46, 0x1, UPT ;  /* 0x000000012e00788c */ /* 0x000fe4000bfa5270 */
[----:B------:R-:W-:-:S02]  /*4450*/  UPRMT UR37, UR10, 0x654, UR37 ;  /* 0x000006540a257896 */ /* 0x000fc40008000025 */
[----:B------:R-:W-:Y:S02]  /*4460*/  USHF.R.U32.HI UR43, URZ, UR45, UR6 ;  /* 0x0000002dff2b7299 */ /* 0x000fe40008011606 */
[----:B------:R-:W-:Y:S02]  /*4470*/  UPRMT UR40, UR10, 0x654, UR33 ;  /* 0x000006540a287896 */ /* 0x000fe40008000021 */
[----:B------:R-:W-:Y:S02]  /*4480*/  UPRMT UR39, UR10, 0x654, UR25 ;  /* 0x000006540a277896 */ /* 0x000fe40008000019 */
[----:B------:R-:W-:Y:S02]  /*4490*/  UPRMT UR38, UR10, 0x654, UR17 ;  /* 0x000006540a267896 */ /* 0x000fe40008000011 */
[----:B---3--:R-:W-:Y:S02]  /*44a0*/  USHF.R.U32.HI UR41, URZ, UR49, UR41 ;  /* 0x00000031ff297299 */ /* 0x008fe40008011629 */
[----:B------:R-:W-:-:S11]  /*44b0*/  UISETP.NE.AND UP2, UPT, UR4, 0x1, UPT ;  /* 0x000000010400788c */ /* 0x000fd6000bf45270 */
.L_x_90:
[C---:B------:R-:W-:Y:S02]  /*44c0*/  LEA R12, R14.reuse, UR21, 0x3 ;  /* 0x000000150e0c7c11 */ /* 0x040fe4000f8e18ff */
[----:B------:R-:W-:Y:S02]  /*44d0*/  SHF.L.U32 R0, R13, 0x1f, RZ ;  /* 0x0000001f0d007819 */ /* 0x000fe400000006ff */
[----:B------:R-:W-:Y:S02]  /*44e0*/  LEA R8, R14, UR21, 0x4 ;  /* 0x000000150e087c11 */ /* 0x000fe4000f8e20ff */
[----:B--2---:R-:W2:Y:S02]  /*44f0*/  SYNCS.PHASECHK.TRANS64.TRYWAIT P0, [R12+URZ+0xd0], R0 ;  /* 0x0000d0000c0075a7 */ /* 0x004ea400080011ff */
[----:B--2---:R-:W-:Y:S05]  /*4500*/  @!P0 BRA `(.L_x_80) ;  /* 0x0000004400dc8947 */ /* 0x004fea0003800000 */
.L_x_178:
[----:B------:R-:W3:Y:S01]  /*4510*/  LDS.128 R8, [R8+0x160] ;  /* 0x0001600008087984 */ /* 0x000ee20000000c00 */
[----:B------:R-:W-:Y:S01]  /*4520*/  UISETP.GE.AND UP0, UPT, UR42, 0x1, UPT ;  /* 0x000000012a00788c */ /* 0x000fe2000bf06270 */
[----:B------:R-:W-:Y:S01]  /*4530*/  @!PT LDS RZ, [RZ] ;  /* 0x00000000fffff984 */ /* 0x000fe20000000800 */
[----:B------:R-:W-:Y:S01]  /*4540*/  @!PT LDS RZ, [RZ] ;  /* 0x00000000fffff984 */ /* 0x000fe20000000800 */
[----:B------:R-:W-:Y:S01]  /*4550*/  @!PT LDS RZ, [RZ] ;  /* 0x00000000fffff984 */ /* 0x000fe20000000800 */
[----:B------:R-:W-:Y:S01]  /*4560*/  @!PT LDS RZ, [RZ] ;  /* 0x00000000fffff984 */ /* 0x000fe20000000800 */
[----:B------:R4:W-:Y:S06]  /*4570*/  MEMBAR.ALL.CTA ;  /* 0x0000000000007992 */ /* 0x0009ec0000008000 */
[----:B----4-:R-:W4:Y:S01]  /*4580*/  FENCE.VIEW.ASYNC.S ;  /* 0x00000000000073c6 */ /* 0x010f220000000000 */
[----:B---3--:R-:W-:Y:S11]  /*4590*/  LOP3.LUT P0, RZ, R10, 0x1, RZ, 0xc0, !PT ;  /* 0x000000010aff7812 */ /* 0x008ff6000780c0ff */
[----:B------:R-:W-:Y:S02]  /*45a0*/  @!UPT UIADD3 URZ, UPT, UPT, URZ, URZ, URZ ;  /* 0x000000fffffff290 */ /* 0x000fe4000fffe0ff */
[----:B----4-:R-:W-:Y:S01]  /*45b0*/  VOTEU.ANY UP1, P0 ;  /* 0x0000000000ff7886 */ /* 0x010fe20000020100 */
[----:B------:R-:W-:Y:S11]  /*45c0*/  PLOP3.LUT P0, PT, PT, PT, UP1, 0x80, 0x8 ;  /* 0x000000000008781c */ /* 0x000ff60003f0f018 */
[----:B------:R-:W-:Y:S02]  /*45d0*/  @!UPT UIADD3 URZ, UPT, UPT, URZ, URZ, URZ ;  /* 0x000000fffffff290 */ /* 0x000fe4000fffe0ff */
[----:B--2---:R-:W-:Y:S02]  /*45e0*/  @P0 SHF.R.U32.HI R0, RZ, 0x10, R9 ;  /* 0x00000010ff000819 */ /* 0x004fe40000011609 */
[----:B------:R-:W-:Y:S02]  /*45f0*/  @P0 MOV R6, R8 ;  /* 0x0000000800060202 */ /* 0x000fe40000000f00 */
[----:B------:R-:W-:Y:S01]  /*4600*/  @P0 R2UR UR4, R0 ;  /* 0x00000000000402ca */ /* 0x000fe200000e0000 */
[----:B------:R-:W-:Y:S01]  /*4610*/  VIADD R0, R12, 0xe0 ;  /* 0x000000e00c007836 */ /* 0x000fe20000000000 */
[----:B------:R-:W-:Y:S02]  /*4620*/  @P0 LOP3.LUT R8, R9, 0xffff, RZ, 0xc0, !PT ;  /* 0x0000ffff09080812 */ /* 0x000fe400078ec0ff */
[----:B------:R-:W-:Y:S02]  /*4630*/  @P0 R2UR UR6, R6 ;  /* 0x00000000060602ca */ /* 0x000fe400000e0000 */
[----:B------:R-:W-:Y:S02]  /*4640*/  PRMT R0, RZ, 0x654, R0 ;  /* 0x00000654ff007816 */ /* 0x000fe40000000000 */
[----:B------:R-:W-:Y:S02]  /*4650*/  @P0 R2UR UR5, R8 ;  /* 0x00000000080502ca */ /* 0x000fe400000e0000 */
[----:B------:R2:W-:Y:S03]  /*4660*/  SYNCS.ARRIVE.TRANS64.RED.A1T0 RZ, [R0+URZ], RZ ;  /* 0x000000ff00ff79a7 */ /* 0x0005e600081004ff */
[----:B------:R-:W-:Y:S04]  /*4670*/  @UP1 UMOV UR29, UR4 ;  /* 0x00000004001d1c82 */ /* 0x000fe80008000000 */
[----:B------:R-:W-:Y:S04]  /*4680*/  @UP1 UMOV UR14, UR6 ;  /* 0x00000006000e1c82 */ /* 0x000fe80008000000 */
[----:B------:R-:W-:Y:S01]  /*4690*/  @UP1 UMOV UR13, UR5 ;  /* 0x00000005000d1c82 */ /* 0x000fe20008000000 */
[----:B------:R-:W-:Y:S05]  /*46a0*/  BRA.U !UP0, `(.L_x_81) ;  /* 0x0000000108a47547 */ /* 0x000fea000b800000 */
[----:B------:R-:W-:Y:S02]  /*46b0*/  UIMAD.WIDE.U32 UR18, UR13, UR47, URZ ;  /* 0x0000002f0d1272a5 */ /* 0x000fe4000f8e00ff */
[----:B------:R-:W-:Y:S02]  /*46c0*/  UIMAD.WIDE.U32 UR26, UR14, UR44, URZ ;  /* 0x0000002c0e1a72a5 */ /* 0x000fe4000f8e00ff */
[----:B------:R-:W-:Y:S02]  /*46d0*/  USEL UR4, UR30, UR41, !UP5 ;  /* 0x000000291e047287 */ /* 0x000fe4000e800000 */
[----:B------:R-:W-:Y:S02]  /*46e0*/  USEL UR7, UR31, UR43, !UP6 ;  /* 0x0000002b1f077287 */ /* 0x000fe4000f000000 */
[----:B-1----:R-:W-:Y:S02]  /*46f0*/  UIMAD.WIDE.U32 UR8, UR4, UR22, URZ ;  /* 0x00000016040872a5 */ /* 0x002fe4000f8e00ff */
[----:B------:R-:W-:Y:S01]  /*4700*/  UIMAD.WIDE.U32 UR10, UR7, UR22, URZ ;  /* 0x00000016070a72a5 */ /* 0x000fe2000f8e00ff */
[----:B------:R-:W-:Y:S02]  /*4710*/  UMOV UR5, UR19 ;  /* 0x0000001300057c82 */ /* 0x000fe40008000000 */
[----:B------:R-:W-:Y:S03]  /*4720*/  USHF.R.U32.HI UR6, URZ, UR49, UR5 ;  /* 0x00000031ff067299 */ /* 0x000fe60008011605 */
[----:B------:R-:W-:Y:S01]  /*4730*/  UMOV UR5, UR27 ;  /* 0x0000001b00057c82 */ /* 0x000fe20008000000 */
[----:B------:R-:W-:Y:S02]  /*4740*/  USEL UR6, UR13, UR6, !UP5 ;  /* 0x000000060d067287 */ /* 0x000fe4000e800000 */
[----:B------:R-:W-:Y:S03]  /*4750*/  USHF.R.U32.HI UR12, URZ, UR45, UR5 ;  /* 0x0000002dff0c7299 */ /* 0x000fe60008011605 */
[----:B------:R-:W-:Y:S02]  /*4760*/  UMOV UR5, UR9 ;  /* 0x0000000900057c82 */ /* 0x000fe40008000000 */
[----:B------:R-:W-:Y:S03]  /*4770*/  @UP4 USHF.R.U32.HI UR4, URZ, UR23, UR5 ;  /* 0x00000017ff044299 */ /* 0x000fe60008011605 */
[----:B------:R-:W-:Y:S01]  /*4780*/  UMOV UR5, UR11 ;  /* 0x0000000b00057c82 */ /* 0x000fe20008000000 */
[----:B------:R-:W-:Y:S02]  /*4790*/  UIMAD UR4, UR42, UR4, URZ ;  /* 0x000000042a0472a4 */ /* 0x000fe4000f8e02ff */
[----:B------:R-:W-:Y:S02]  /*47a0*/  @UP4 USHF.R.U32.HI UR7, URZ, UR23, UR5 ;  /* 0x00000017ff074299 */ /* 0x000fe40008011605 */
[----:B------:R-:W-:Y:S02]  /*47b0*/  UIMAD.WIDE.U32 UR10, UR6, UR22, URZ ;  /* 0x00000016060a72a5 */ /* 0x000fe4000f8e00ff */
[----:B------:R-:W-:Y:S02]  /*47c0*/  USEL UR5, UR14, UR12, !UP6 ;  /* 0x0000000c0e057287 */ /* 0x000fe4000f000000 */
[----:B------:R-:W-:Y:S02]  /*47d0*/  UIMAD UR8, UR42, UR7, URZ ;  /* 0x000000072a0872a4 */ /* 0x000fe4000f8e02ff */
[----:B------:R-:W-:Y:S03]  /*47e0*/  UISETP.GE.AND UP0, UPT, UR6, UR4, UPT ;  /* 0x000000040600728c */ /* 0x000fe6000bf06270 */
[----:B------:R-:W-:Y:S01]  /*47f0*/  UMOV UR4, UR11 ;  /* 0x0000000b00047c82 */ /* 0x000fe20008000000 */
[----:B------:R-:W-:Y:S02]  /*4800*/  UISETP.GE.OR UP0, UPT, UR5, UR8, UP0 ;  /* 0x000000080500728c */ /* 0x000fe40008706670 */
[----:B------:R-:W-:Y:S02]  /*4810*/  USHF.R.U32.HI UR4, URZ, UR23, UR4 ;  /* 0x00000017ff047299 */ /* 0x000fe40008011604 */
[----:B------:R-:W-:Y:S02]  /*4820*/  UIMAD.WIDE.U32 UR8, UR5, UR22, URZ ;  /* 0x00000016050872a5 */ /* 0x000fe4000f8e00ff */
[----:B------:R-:W-:Y:S04]  /*4830*/  USEL UR10, UR6, UR4, !UP4 ;  /* 0x00000004060a7287 */ /* 0x000fe8000e000000 */
[----:B------:R-:W-:Y:S01]  /*4840*/  UIADD3 UR11, UPT, UPT, -UR10, URZ, URZ ;  /* 0x000000ff0a0b7290 */ /* 0x000fe2000fffe1ff */
[----:B------:R-:W-:Y:S02]  /*4850*/  @!UP0 UMOV UR4, UR9 ;  /* 0x0000000900048c82 */ /* 0x000fe40008000000 */
[----:B------:R-:W-:Y:S02]  /*4860*/  @!UP0 USHF.R.U32.HI UR4, URZ, UR23, UR4 ;  /* 0x00000017ff048299 */ /* 0x000fe40008011604 */
[----:B------:R-:W-:Y:S02]  /*4870*/  UIMAD UR8, UR42, UR11, UR6 ;  /* 0x0000000b2a0872a4 */ /* 0x000fe4000f8e0206 */
[----:B------:R-:W-:Y:S04]  /*4880*/  @!UP0 USEL UR4, UR5, UR4, !UP4 ;  /* 0x0000000405048287 */ /* 0x000fe8000e000000 */
[----:B------:R-:W-:Y:S02]  /*4890*/  @!UP0 UIMAD UR8, UR7, UR8, UR4 ;  /* 0x00000008070882a4 */ /* 0x000fe4000f8e0204 */
[----:B------:R-:W-:Y:S02]  /*48a0*/  @!UP0 UIADD3 UR9, UPT, UPT, UR10, -UR4, URZ ;  /* 0x800000040a098290 */ /* 0x000fe4000fffe0ff */
[----:B------:R-:W-:Y:S02]  /*48b0*/  UIADD3 UR4, UPT, UPT, -UR5, URZ, URZ ;  /* 0x000000ff05047290 */ /* 0x000fe4000fffe1ff */
[----:B------:R-:W-:Y:S02]  /*48c0*/  UIADD3 UR7, UPT, UPT, -UR6, URZ, URZ ;  /* 0x000000ff06077290 */ /* 0x000fe4000fffe1ff */
[----:B------:R-:W-:Y:S02]  /*48d0*/  @!UP0 UIMAD UR6, UR9, UR42, UR5 ;  /* 0x0000002a090682a4 */ /* 0x000fe4000f8e0205 */
[----:B------:R-:W-:Y:S02]  /*48e0*/  UIMAD UR14, UR15, UR4, UR14 ;  /* 0x000000040f0e72a4 */ /* 0x000fe4000f8e020e */
[----:B------:R-:W-:Y:S01]  /*48f0*/  UIMAD UR13, UR46, UR7, UR13 ;  /* 0x000000072e0d72a4 */ /* 0x000fe2000f8e020d */
[----:B------:R-:W-:Y:S02]  /*4900*/  @!UP0 UMOV UR5, UR8 ;  /* 0x0000000800058c82 */ /* 0x000fe40008000000 */
[----:B------:R-:W-:Y:S02]  /*4910*/  UIMAD UR14, UR5, UR15, UR14 ;  /* 0x0000000f050e72a4 */ /* 0x000fe4000f8e020e */
[----:B------:R-:W-:Y:S11]  /*4920*/  UIMAD UR13, UR6, UR46, UR13 ;  /* 0x0000002e060d72a4 */ /* 0x000ff6000f8e020d */
[----:B------:R-:W-:Y:S01]  /*4930*/  @!UPT UIADD3 URZ, UPT, UPT, URZ, URZ, URZ ;  /* 0x000000fffffff290 */ /* 0x000fe2000fffe0ff */
.L_x_81:
[----:B------:R-:W3:Y:S01]  /*4940*/  @!UP2 LDCU.128 UR8, c[0x0][0xb10] ;  /* 0x00016200ff08a7ac */ /* 0x000ee20008000c00 */
[C---:B------:R-:W-:Y:S02]  /*4950*/  ISETP.NE.U32.AND P1, PT, R4.reuse, RZ, PT ;  /* 0x000000ff0400720c */ /* 0x040fe40003f25070 */
[----:B------:R-:W-:Y:S02]  /*4960*/  ISETP.NE.U32.AND P0, PT, R4, RZ, PT ;  /* 0x000000ff0400720c */ /* 0x000fe40003f05070 */
[C---:B------:R-:W-:Y:S02]  /*4970*/  ISETP.NE.AND.EX P1, PT, R5.reuse, RZ, PT, P1 ;  /* 0x000000ff0500720c */ /* 0x040fe40003f25310 */
[----:B------:R-:W-:Y:S01]  /*4980*/  ISETP.NE.AND.EX P0, PT, R5, RZ, PT, P0 ;  /* 0x000000ff0500720c */ /* 0x000fe20003f05300 */
[----:B------:R-:W4:Y:S01]  /*4990*/  @!UP2 LDCU UR5, c[0x0][0xb0c] ;  /* 0x00016180ff05a7ac */ /* 0x000f220008000800 */
[----:B------:R-:W-:Y:S01]  /*49a0*/  SHF.L.U32 R9, R15, 0x1f, RZ ;  /* 0x0000001f0f097819 */ /* 0x000fe200000006ff */
[----:B------:R-:W-:Y:S02]  /*49b0*/  USHF.L.U32 UR35, UR16, 0x7, URZ ;  /* 0x0000000710237899 */ /* 0x000fe400080006ff */
[----:B------:R-:W-:Y:S02]  /*49c0*/  USHF.L.U32 UR34, UR20, 0x6, URZ ;  /* 0x0000000614227899 */ /* 0x000fe400080006ff */
[----:B---3--:R-:W-:Y:S07]  /*49d0*/  UIMAD.WIDE.U32 UR6, UR14, UR8, URZ ;  /* 0x000000080e0672a5 */ /* 0x008fee000f8e00ff */
[----:B------:R-:W-:Y:S01]  /*49e0*/  @!UP2 UMOV UR4, UR7 ;  /* 0x000000070004ac82 */ /* 0x000fe20008000000 */
[----:B----4-:R-:W-:Y:S02]  /*49f0*/  @!UP2 UISETP.NE.AND UP0, UPT, UR5, 0x1, UPT ;  /* 0x000000010500a88c */ /* 0x010fe4000bf05270 */
[----:B------:R-:W-:Y:S02]  /*4a00*/  @!UP2 USHF.R.U32.HI UR4, URZ, UR9, UR4 ;  /* 0x00000009ff04a299 */ /* 0x000fe40008011604 */
[----:B------:R-:W-:Y:S02]  /*4a10*/  UIMAD.WIDE.U32 UR6, UR13, UR11, URZ ;  /* 0x0000000b0d0672a5 */ /* 0x000fe4000f8e00ff */
[----:B------:R-:W-:Y:S02]  /*4a20*/  @!UP2 USEL UR8, UR14, UR4, !UP0 ;  /* 0x000000040e08a287 */ /* 0x000fe4000c000000 */
[----:B------:R-:W-:Y:S03]  /*4a30*/  @!UP2 UISETP.NE.AND UP0, UPT, UR10, 0x1, UPT ;  /* 0x000000010a00a88c */ /* 0x000fe6000bf05270 */
[----:B------:R-:W-:Y:S02]  /*4a40*/  @!UP2 UMOV UR6, UR7 ;  /* 0x000000070006ac82 */ /* 0x000fe40008000000 */
[----:B------:R-:W3:Y:S02]  /*4a50*/  @!UP2 LDCU UR4, c[0x0][0xb20] ;  /* 0x00016400ff04a7ac */ /* 0x000ee40008000800 */
[----:B---3--:R-:W-:Y:S04]  /*4a60*/  @!UP2 USHF.R.U32.HI UR6, URZ, UR4, UR6 ;  /* 0x00000004ff06a299 */ /* 0x008fe80008011606 */
[----:B------:R-:W-:Y:S04]  /*4a70*/  @!UP2 USEL UR6, UR13, UR6, !UP0 ;  /* 0x000000060d06a287 */ /* 0x000fe8000c000000 */
[----:B------:R-:W-:Y:S02]  /*4a80*/  @!UP2 UIADD3 UR4, UPT, UPT, -UR8, UR6, URZ ;  /* 0x000000060804a290 */ /* 0x000fe4000fffe1ff */
[----:B------:R-:W-:Y:S02]  /*4a90*/  @!UP2 UIADD3 UR6, UPT, UPT, UR8, -UR6, URZ ;  /* 0x800000060806a290 */ /* 0x000fe4000fffe0ff */
[----:B------:R-:W-:Y:S02]  /*4aa0*/  @!UP2 UIMAD UR14, UR4, UR5, UR14 ;  /* 0x00000005040ea2a4 */ /* 0x000fe4000f8e020e */
[----:B------:R-:W-:Y:S01]  /*4ab0*/  @!UP2 UIMAD UR13, UR6, UR10, UR13 ;  /* 0x0000000a060da2a4 */ /* 0x000fe2000f8e020d */
[----:B------:R-:W-:Y:S11]  /*4ac0*/  BRA.U UP3, `(.L_x_82) ;  /* 0x0000000103107547 */ /* 0x000ff6000b800000 */
[----:B------:R-:W-:Y:S04]  /*4ad0*/  MOV R6, UR48 ;  /* 0x0000003000067c02 */ /* 0x000fe80008000f00 */
[----:B------:R-:W-:Y:S04]  /*4ae0*/  SHF.L.U32 R6, R6, 0x1f, RZ ;  /* 0x0000001f06067819 */ /* 0x000fe800000006ff */
[----:B------:R-:W3:Y:S02]  /*4af0*/  SYNCS.PHASECHK.TRANS64.TRYWAIT P2, [UR21+0xc8], R6 ;  /* 0x0000c806ff0075a7 */ /* 0x000ee40008041115 */
[----:B---3--:R-:W-:Y:S05]  /*4b00*/  @!P2 BRA `(.L_x_83) ;  /* 0x000000400070a947 */ /* 0x008fea0003800000 */
.L_x_82:
[----:B------:R-:W-:Y:S05]  /*4b10*/  @!P1 BRA `(.L_x_84) ;  /* 0x0000000000309947 */ /* 0x000fea0003800000 */
[----:B------:R-:W-:Y:S01]  /*4b20*/  ISETP.NE.U32.AND P1, PT, R2, RZ, PT ;  /* 0x000000ff0200720c */ /* 0x000fe20003f25070 */
[----:B------:R-:W3:Y:S01]  /*4b30*/  LDCU.64 UR4, c[0x0][0x358] ;  /* 0x00006b00ff0477ac */ /* 0x000ee20008000a00 */
[----:B------:R-:W-:Y:S02]  /*4b40*/  IMAD.MOV.U32 R26, RZ, RZ, 0x1 ;  /* 0x00000001ff1a7424 */ /* 0x000fe400078e00ff */
[----:B------:R-:W-:Y:S11]  /*4b50*/  ISETP.NE.AND.EX P1, PT, R3, RZ, PT, P1 ;  /* 0x000000ff0300720c */ /* 0x000ff60003f25310 */
[----:B------:R-:W-:Y:S02]  /*4b60*/  @!UPT UIADD3 URZ, UPT, UPT, URZ, URZ, URZ ;  /* 0x000000fffffff290 */ /* 0x000fe4000fffe0ff */
[----:B------:R-:W4:Y:S01]  /*4b70*/  @P1 LDC.64 R10, c[0x0][0x888] ;  /* 0x00022200ff0a1b82 */ /* 0x000f220000000a00 */
[----:B--2---:R-:W-:Y:S04]  /*4b80*/  @P1 IMAD R0, R4, UR36, RZ ;  /* 0x0000002404001c24 */ /* 0x004fe8000f8e02ff */
[----:B----4-:R-:W-:Y:S04]  /*4b90*/  @P1 IMAD.WIDE R10, R0, 0x4, R10 ;  /* 0x00000004000a1825 */ /* 0x010fe800078e020a */
[----:B------:R-:W-:Y:S01]  /*4ba0*/  HFMA2 R0, -RZ, RZ, 0, 5.9604644775390625e-08 ;  /* 0x00000001ff007431 */ /* 0x000fe200000001ff */
[----:B---3-5:R3:W5:Y:S04]  /*4bb0*/  @P1 LDG.E R27, desc[UR4][R10.64] ;  /* 0x000000040a1b1981 */ /* 0x028768000c1e1900 */
[----:B------:R-:W-:Y:S01]  /*4bc0*/  @!P1 PRMT R26, R0, 0x7610, R26 ;  /* 0x00007610001a9816 */ /* 0x000fe2000000001a */
[----:B---3--:R-:W4:Y:S06]  /*4bd0*/  @!P1 LDC R27, c[0x0][0x880] ;  /* 0x00022000ff1b9b82 */ /* 0x008f2c0000000800 */
.L_x_84:
[----:B----45:R-:W-:Y:S01]  /*4be0*/  @!P0 FSETP.EQ.AND P1, PT, R27, RZ, PT ;  /* 0x000000ff1b00820b */ /* 0x030fe20003f22000 */
[----:B------:R-:W-:Y:S01]  /*4bf0*/  @!UPT UIADD3 URZ, UPT, UPT, URZ, URZ, URZ ;  /* 0x000000fffffff290 */ /* 0x000fe2000fffe0ff */
[----:B------:R-:W-:Y:S11]  /*4c00*/  @!P0 BRA `(.L_x_85) ;  /* 0x0000000000188947 */ /* 0x000ff60003800000 */
[----:B------:R-:W-:Y:S02]  /*4c10*/  LOP3.LUT P0, RZ, R26, 0xff, RZ, 0xc0, !PT ;  /* 0x000000ff1aff7812 */ /* 0x000fe4000780c0ff */
[----:B------:R-:W-:Y:S04]  /*4c20*/  ISETP.NE.U32.AND P1, PT, R2, RZ, PT ;  /* 0x000000ff0200720c */ /* 0x000fe80003f25070 */
[----:B------:R-:W-:Y:S04]  /*4c30*/  ISETP.NE.AND.EX P1, PT, R3, RZ, PT, P1 ;  /* 0x000000ff0300720c */ /* 0x000fe80003f25310 */
[----:B------:R-:W-:Y:S03]  /*4c40*/  PLOP3.LUT P1, PT, P1, PT, PT, 0x8, 0x80 ;  /* 0x000000000080781c */ /* 0x000fe60000f2e170 */
[----:B------:R-:W-:Y:S11]  /*4c50*/  @P0 FSETP.EQ.AND P1, PT, R27, RZ, PT ;  /* 0x000000ff1b00020b */ /* 0x000ff60003f22000 */
[----:B------:R-:W-:Y:S02]  /*4c60*/  @!UPT UIADD3 URZ, UPT, UPT, URZ, URZ, URZ ;  /* 0x000000fffffff290 */ /* 0x000fe4000fffe0ff */
.L_x_85:
[----:B------:R-:W3:Y:S01]  /*4c70*/  SYNCS.PHASECHK.TRANS64.TRYWAIT P2, [UR21+0xa0], R9 ;  /* 0x0000a009ff0075a7 */ /* 0x000ee20008041115 */
[----:B------:R-:W-:Y:S04]  /*4c80*/  ELECT P0, URZ, PT ;  /* 0x0000000000ff782f */ /* 0x000fe80003800000 */
[----:B------:R-:W-:Y:S11]  /*4c90*/  PLOP3.LUT P1, PT, P1, P0, PT, 0xf2, 0x2f ;  /* 0x00000000002f781c */ /* 0x000ff60000f21e72 */
[----:B------:R-:W-:Y:S02]  /*4ca0*/  @!UPT UIADD3 URZ, UPT, UPT, URZ, URZ, URZ ;  /* 0x000000fffffff290 */ /* 0x000fe4000fffe0ff */
[----:B------:R-:W-:Y:S05]  /*4cb0*/  @!P1 IADD3 R8, P0, PT, R16, 0x580, RZ ;  /* 0x0000058010089810 */ /* 0x000fea0007f1e0ff */
[----:B--2---:R-:W-:Y:S01]  /*4cc0*/  @!P1 IMAD.X R6, RZ, RZ, R17, P0 ;  /* 0x000000ffff069224 */ /* 0x004fe200000e0611 */
[----:B---3--:R-:W-:Y:S07]  /*4cd0*/  @!P2 BRA `(.L_x_86) ;  /* 0x000000400014a947 */ /* 0x008fee0003800000 */
.L_x_181:
[----:B------:R-:W-:Y:S01]  /*4ce0*/  @!P1 R2UR UR5, R8 ;  /* 0x00000000080592ca */ /* 0x000fe200000e0000 */
[----:B------:R-:W-:Y:S01]  /*4cf0*/  VOTEU.ALL UP0, P1 ;  /* 0x0000000000ff7886 */ /* 0x000fe20000800000 */
[----:B------:R-:W-:Y:S01]  /*4d00*/  @!P1 R2UR UR4, R6 ;  /* 0x00000000060492ca */ /* 0x000fe200000e0000 */
[----:B--2---:R-:W-:Y:S01]  /*4d10*/  @!P1 IMAD.MOV.U32 R0, RZ, RZ, 0x2000 ;  /* 0x00002000ff009424 */ /* 0x004fe200078e00ff */
[----:B------:R-:W-:Y:S01]  /*4d20*/  UMOV UR6, 0x0 ;  /* 0x0000000000067882 */ /* 0x000fe20000000000 */
[----:B------:R-:W-:Y:S01]  /*4d30*/  UMOV UR7, 0x10000000 ;  /* 0x1000000000077882 */ /* 0x000fe20000000000 */
[----:B------:R-:W-:Y:S01]  /*4d40*/  @!UP0 UIADD3 UR32, UPT, UPT, UR21, 0x200, URZ ;  /* 0x0000020015208890 */ /* 0x000fe2000fffe0ff */
[----:B------:R-:W-:Y:S01]  /*4d50*/  @!P1 IADD3 R8, P0, PT, R16, 0x580, RZ ;  /* 0x0000058010089810 */ /* 0x000fe20007f1e0ff */
[----:B------:R-:W-:Y:S04]  /*4d60*/  VOTEU.ALL UP0, P1 ;  /* 0x0000000000ff7886 */ /* 0x000fe80000800000 */
[----:B------:R-:W-:Y:S02]  /*4d70*/  @!P1 IMAD.X R6, RZ, RZ, R17, P0 ;  /* 0x000000ffff069224 */ /* 0x000fe400000e0611 */
[----:B------:R-:W-:Y:S02]  /*4d80*/  IMAD.U32 R10, RZ, RZ, UR5 ;  /* 0x00000005ff0a7e24 */ /* 0x000fe4000f8e00ff */
[----:B------:R-:W-:Y:S03]  /*4d90*/  IMAD.U32 R11, RZ, RZ, UR4 ;  /* 0x00000004ff0b7e24 */ /* 0x000fe6000f8e00ff */
[----:B------:R-:W-:Y:S02]  /*4da0*/  @!P1 R2UR UR4, R10 ;  /* 0x000000000a0492ca */ /* 0x000fe400000e0000 */
[----:B------:R-:W-:Y:S11]  /*4db0*/  @!P1 R2UR UR5, R11 ;  /* 0x000000000b0592ca */ /* 0x000ff600000e0000 */
[----:B------:R-:W-:Y:S02]  /*4dc0*/  @!UPT UIADD3 URZ, UPT, UPT, URZ, URZ, URZ ;  /* 0x000000fffffff290 */ /* 0x000fe4000fffe0ff */
[----:B------:R2:W-:Y:S01]  /*4dd0*/  @!UP0 UTMALDG.3D [UR32], [UR4], desc[UR6] ;  /* 0x00000620040085b4 */ /* 0x0005e20008011000 */
[----:B------:R2:W-:Y:S01]  /*4de0*/  @!P1 SYNCS.ARRIVE.TRANS64.RED.A0TR RZ, [UR21+0x80], R0 ;  /* 0x00008000ffff99a7 */ /* 0x0005e20008300415 */
[----:B------:R-:W-:Y:S01]  /*4df0*/  SYNCS.ARRIVE.TRANS64.RED.A1T0 RZ, [UR40], RZ ;  /* 0x000000ffffff79a7 */ /* 0x000fe20008100428 */
[----:B------:R-:W3:Y:S02]  /*4e00*/  SYNCS.PHASECHK.TRANS64.TRYWAIT P2, [UR21+0xa8], R9 ;  /* 0x0000a809ff0075a7 */ /* 0x000ee40008041115 */
[----:B--23--:R-:W-:Y:S05]  /*4e10*/  @!P2 BRA `(.L_x_87) ;  /* 0x0000003c00dca947 */ /* 0x00cfea0003800000 */
.L_x_183:
        /* <DEDUP_REMOVED lines=8> */
[----:B------:R-:W-:Y:S01]  /*4ea0*/  @!UP0 UIADD3 UR24, UPT, UPT, UR21, 0x2200, URZ ;  /* 0x0000220015188890 */ /* 0x000fe2000fffe0ff */
[----:B------:R-:W-:Y:S01]  /*4eb0*/  VOTEU.ALL UP0, P1 ;  /* 0x0000000000ff7886 */ /* 0x000fe20000800000 */
[----:B------:R-:W-:Y:S01]  /*4ec0*/  UMOV UR27, UR35 ;  /* 0x00000023001b7c82 */ /* 0x000fe20008000000 */
[----:B------:R-:W-:Y:S02]  /*4ed0*/  UMOV UR28, UR36 ;  /* 0x00000024001c7c82 */ /* 0x000fe40008000000 */
[----:B------:R-:W-:Y:S02]  /*4ee0*/  IMAD.U32 R10, RZ, RZ, UR5 ;  /* 0x00000005ff0a7e24 */ /* 0x000fe4000f8e00ff */
[----:B------:R-:W-:Y:S02]  /*4ef0*/  IMAD.U32 R11, RZ, RZ, UR4 ;  /* 0x00000004ff0b7e24 */ /* 0x000fe4000f8e00ff */
[----:B------:R-:W-:Y:S01]  /*4f00*/  @!P1 IMAD.X R6, RZ, RZ, R17, P0 ;  /* 0x000000ffff069224 */ /* 0x000fe200000e0611 */
        /* <DEDUP_REMOVED lines=8> */
.L_x_185:
[----:B------:R-:W-:Y:S01]  /*4f90*/  @!P1 R2UR UR5, R8 ;  /* 0x00000000080592ca */ /* 0x000fe200000e0000 */
[----:B------:R-:W-:Y:S01]  /*4fa0*/  VOTEU.ALL UP0, P1 ;  /* 0x0000000000ff7886 */ /* 0x000fe20000800000 */
[----:B------:R-:W-:Y:S01]  /*4fb0*/  @!P1 R2UR UR4, R6 ;  /* 0x00000000060492ca */ /* 0x000fe200000e0000 */
[----:B--2---:R-:W-:Y:S01]  /*4fc0*/  @!P1 IMAD.MOV.U32 R0, RZ, RZ, 0x2000 ;  /* 0x00002000ff009424 */ /* 0x004fe200078e00ff */
[----:B------:R-:W-:Y:S01]  /*4fd0*/  UMOV UR6, 0x0 ;  /* 0x0000000000067882 */ /* 0x000fe20000000000 */
[----:B------:R-:W-:Y:S01]  /*4fe0*/  UMOV UR7, 0x10000000 ;  /* 0x1000000000077882 */ /* 0x000fe20000000000 */
[----:B------:R-:W-:Y:S01]  /*4ff0*/  @!UP0 UIADD3 UR18, UPT, UPT, UR34, 0x20, URZ ;  /* 0x0000002022128890 */ /* 0x000fe2000fffe0ff */
[----:B------:R-:W-:Y:S01]  /*5000*/  VIADD R14, R14, 0x1 ;  /* 0x000000010e0e7836 */ /* 0x000fe20000000000 */
[----:B------:R-:W-:Y:S01]  /*5010*/  @!UP0 UIADD3 UR16, UPT, UPT, UR21, 0x4200, URZ ;  /* 0x0000420015108890 */ /* 0x000fe2000fffe0ff */
[----:B------:R-:W-:Y:S01]  /*5020*/  VOTEU.ALL UP0, P1 ;  /* 0x0000000000ff7886 */ /* 0x000fe20000800000 */
[----:B------:R-:W-:Y:S01]  /*5030*/  UMOV UR19, UR35 ;  /* 0x0000002300137c82 */ /* 0x000fe20008000000 */
[----:B------:R-:W-:Y:S02]  /*5040*/  UMOV UR20, UR36 ;  /* 0x0000002400147c82 */ /* 0x000fe40008000000 */
        /* <DEDUP_REMOVED lines=10> */
.L_x_187:
[----:B------:R-:W-:Y:S01]  /*50f0*/  @!P1 IADD3 R6, P0, PT, R16, 0x580, RZ ;  /* 0x0000058010069810 */ /* 0x000fe20007f1e0ff */
[----:B------:R-:W-:Y:S01]  /*5100*/  VOTEU.ALL UP0, P1 ;  /* 0x0000000000ff7886 */ /* 0x000fe20000800000 */
[----:B------:R-:W-:Y:S01]  /*5110*/  UMOV UR6, 0x0 ;  /* 0x0000000000067882 */ /* 0x000fe20000000000 */
[----:B------:R-:W-:Y:S01]  /*5120*/  UMOV UR7, 0x10000000 ;  /* 0x1000000000077882 */ /* 0x000fe20000000000 */
[----:B------:R-:W-:Y:S01]  /*5130*/  @!P1 R2UR UR5, R6 ;  /* 0x00000000060592ca */ /* 0x000fe200000e0000 */
[----:B--2---:R-:W-:Y:S01]  /*5140*/  @!P1 IMAD.X R0, RZ, RZ, R17, P0 ;  /* 0x000000ffff009224 */ /* 0x004fe200000e0611 */
[----:B------:R-:W-:Y:S01]  /*5150*/  @!UP0 UIADD3 UR10, UPT, UPT, UR34, 0x30, URZ ;  /* 0x00000030220a8890 */ /* 0x000fe2000fffe0ff */
[----:B------:R-:W-:Y:S01]  /*5160*/  R2UR UR18, R53 ;  /* 0x00000000351272ca */ /* 0x000fe200000e0000 */
[----:B------:R-:W-:Y:S01]  /*5170*/  @!UP0 UIADD3 UR8, UPT, UPT, UR21, 0x6200, URZ ;  /* 0x0000620015088890 */ /* 0x000fe2000fffe0ff */
[----:B------:R-:W-:Y:S01]  /*5180*/  R2UR UR16, R54 ;  /* 0x00000000361072ca */ /* 0x000fe200000e0000 */
[----:B------:R-:W-:Y:S01]  /*5190*/  @!UP0 UIADD3 UR9, UPT, UPT, UR21, 0x98, URZ ;  /* 0x0000009815098890 */ /* 0x000fe2000fffe0ff */
[----:B------:R-:W-:Y:S01]  /*51a0*/  @!P1 R2UR UR4, R0 ;  /* 0x00000000000492ca */ /* 0x000fe200000e0000 */
[----:B------:R-:W-:Y:S01]  /*51b0*/  VOTEU.ALL UP0, P1 ;  /* 0x0000000000ff7886 */ /* 0x000fe20000800000 */
[----:B------:R-:W-:Y:S01]  /*51c0*/  UMOV UR11, UR35 ;  /* 0x00000023000b7c82 */ /* 0x000fe20008000000 */
[----:B------:R-:W-:Y:S01]  /*51d0*/  UMOV UR12, UR36 ;  /* 0x00000024000c7c82 */ /* 0x000fe20008000000 */
[C---:B------:R-:W-:Y:S01]  /*51e0*/  ISETP.NE.AND P0, PT, R14.reuse, 0x2, PT ;  /* 0x000000020e00780c */ /* 0x040fe20003f05270 */
[----:B------:R-:W-:Y:S01]  /*51f0*/  UPLOP3.LUT UP3, UPT, UPT, UPT, UPT, 0x80, 0x8 ;  /* 0x000000000008789c */ /* 0x000fe20003f6f070 */
[----:B------:R-:W-:Y:S01]  /*5200*/  IMAD.U32 R8, RZ, RZ, UR5 ;  /* 0x00000005ff087e24 */ /* 0x000fe2000f8e00ff */
[----:B------:R-:W-:Y:S01]  /*5210*/  LOP3.LUT R15, R15, 0x1, RZ, 0x3c, !PT ;  /* 0x000000010f0f7812 */ /* 0x000fe200078e3cff */
[----:B------:R-:W-:Y:S01]  /*5220*/  UMOV UR36, UR29 ;  /* 0x0000001d00247c82 */ /* 0x000fe20008000000 */
[----:B------:R-:W-:Y:S01]  /*5230*/  SEL R0, RZ, 0x1, P0 ;  /* 0x00000001ff007807 */ /* 0x000fe20000000000 */
[----:B------:R-:W-:Y:S01]  /*5240*/  UIADD3 UR20, UPT, UPT, UR13, UR18, URZ ;  /* 0x000000120d147290 */ /* 0x000fe2000fffe0ff */
[----:B------:R-:W-:Y:S01]  /*5250*/  SEL R14, R14, RZ, P0 ;  /* 0x000000ff0e0e7207 */ /* 0x000fe20000000000 */
[----:B------:R-:W-:Y:S01]  /*5260*/  UIADD3 UR16, UPT, UPT, UR14, UR16, URZ ;  /* 0x000000100e107290 */ /* 0x000fe2000fffe0ff */
[----:B------:R-:W-:Y:S01]  /*5270*/  IMAD.U32 R9, RZ, RZ, UR4 ;  /* 0x00000004ff097e24 */ /* 0x000fe2000f8e00ff */
[----:B------:R-:W-:Y:S02]  /*5280*/  @!P1 R2UR UR4, R8 ;  /* 0x00000000080492ca */ /* 0x000fe400000e0000 */
[----:B------:R-:W-:Y:S02]  /*5290*/  LOP3.LUT R13, R13, R0, RZ, 0x3c, !PT ;  /* 0x000000000d0d7212 */ /* 0x000fe400078e3cff */
[----:B------:R-:W-:Y:S11]  /*52a0*/  @!P1 R2UR UR5, R9 ;  /* 0x00000000090592ca */ /* 0x000ff600000e0000 */
[----:B------:R-:W-:Y:S02]  /*52b0*/  @!UPT UIADD3 URZ, UPT, UPT, URZ, URZ, URZ ;  /* 0x000000fffffff290 */ /* 0x000fe4000fffe0ff */
[----:B------:R2:W-:Y:S01]  /*52c0*/  @!UP0 UTMALDG.3D [UR8], [UR4], desc[UR6] ;  /* 0x00000608040085b4 */ /* 0x0005e20008011000 */
[----:B------:R2:W-:Y:S01]  /*52d0*/  @!P1 SYNCS.ARRIVE.TRANS64.RED.A0TR RZ, [UR21+0x98], R7 ;  /* 0x00009807ffff99a7 */ /* 0x0005e20008300415 */
[----:B------:R-:W-:Y:S01]  /*52e0*/  SYNCS.ARRIVE.TRANS64.RED.A1T0 RZ, [UR37], RZ ;  /* 0x000000ffffff79a7 */ /* 0x000fe20008100425 */
[----:B------:R-:W-:Y:S05]  /*52f0*/  BRA.U UP1, `(.L_x_90) ;  /* 0xfffffff101707547 */ /* 0x000fea000b83ffff */
[----:B------:R-:W-:-:S04]  /*5300*/  SHF.L.U32 R2, R15, 0x1f, RZ ;  /* 0x0000001f0f027819 */ /* 0x000fc800000006ff */
[----:B------:R-:W3:Y:S02]  /*5310*/  SYNCS.PHASECHK.TRANS64.TRYWAIT P0, [UR21+0xa0], R2 ;  /* 0x0000a002ff0075a7 */ /* 0x000ee40008001115 */
[----:B---3--:R-:W-:Y:S05]  /*5320*/  @!P0 BRA `(.L_x_91) ;  /* 0x0000003800e08947 */ /* 0x008fea0003800000 */
.L_x_189:
[----:B------:R-:W4:Y:S02]  /*5330*/  SYNCS.PHASECHK.TRANS64.TRYWAIT P0, [UR21+0xa8], R2 ;  /* 0x0000a802ff0075a7 */ /* 0x000f240008001115 */
[----:B----4-:R-:W-:Y:S05]  /*5340*/  @!P0 BRA `(.L_x_92) ;  /* 0x0000003800f08947 */ /* 0x010fea0003800000 */
.L_x_191:
[----:B------:R-:W4:Y:S02]  /*5350*/  SYNCS.PHASECHK.TRANS64.TRYWAIT P0, [UR21+0xb0], R2 ;  /* 0x0000b002ff0075a7 */ /* 0x000f240008001115 */
[----:B----4-:R-:W-:Y:S05]  /*5360*/  @!P0 BRA `(.L_x_93) ;  /* 0x0000003c00008947 */ /* 0x010fea0003800000 */
.L_x_193:
[----:B---3--:R-:W-:-:S07]  /*5370*/  MOV R0, UR21 ;  /* 0x0000001500007c02 */ /* 0x008fce0008000f00 */
.L_x_94:
[----:B---3--:R-:W-:-:S04]  /*5380*/  SHF.L.U32 R2, R15, 0x1f, RZ ;  /* 0x0000001f0f027819 */ /* 0x008fc800000006ff */
[----:B------:R3:W4:Y:S03]  /*5390*/  SYNCS.PHASECHK.TRANS64.TRYWAIT P0, [R0+URZ+0xb8], R2 ;  /* 0x0000b802000075a7 */ /* 0x00072600080011ff */
[----:B----4-:R-:W-:Y:S05]  /*53a0*/  @!P0 NANOSLEEP.SYNCS 0x989680 ;  /* 0x009896800000895d */ /* 0x010fea0003900000 */
[----:B------:R-:W4:Y:S02]  /*53b0*/  @!P0 SYNCS.PHASECHK.TRANS64 P0, [R0+URZ+0xb8], R2 ;  /* 0x0000b802000085a7 */ /* 0x000f2400080010ff */
[----:B-12-4-:R-:W-:Y:S05]  /*53c0*/  @P0 EXIT ;  /* 0x000000000000094d */ /* 0x016fea0003800000 */
[----:B------:R-:W-:Y:S05]  /*53d0*/  BRA `(.L_x_94) ;  /* 0xfffffffc00e87947 */ /* 0x000fea000383ffff */
.L_x_79:
[----:B------:R-:W-:-:S06]  /*53e0*/  UISETP.GE.AND UP0, UPT, UR17, 0x4, UPT ;  /* 0x000000041100788c */ /* 0x000fcc000bf06270 */
[----:B------:R-:W-:-:S13]  /*53f0*/  PLOP3.LUT P0, PT, PT, PT, UP0, 0x80, 0x8 ;  /* 0x000000000008781c */ /* 0x000fda0003f0f008 */
[----:B------:R-:W-:Y:S05]  /*5400*/  @!P0 EXIT ;  /* 0x000000000000894d */ /* 0x000fea0003800000 */
[----:B------:R-:W1:Y:S08]  /*5410*/  S2UR UR4, SR_CgaCtaId ;  /* 0x00000000000479c3 */ /* 0x000e700000008800 */
[----:B------:R-:W-:Y:S01]  /*5420*/  BAR.SYNC.DEFER_BLOCKING 0x6, 0xa0 ;  /* 0x0182800000007b1d */ /* 0x000fe20000010000 */
[C---:B------:R-:W-:Y:S01]  /*5430*/  IMAD.SHL.U32 R2, R66.reuse, 0x10, RZ ;  /* 0x0000001042027824 */ /* 0x040fe200078e00ff */
[C---:B------:R-:W-:Y:S01]  /*5440*/  LOP3.LUT R67, R66.reuse, 0x60, RZ, 0xc0, !PT ;  /* 0x0000006042437812 */ /* 0x040fe200078ec0ff */
[C---:B------:R-:W-:Y:S01]  /*5450*/  IMAD.SHL.U32 R65, R66.reuse, 0x2, RZ ;  /* 0x0000000242417824 */ /* 0x040fe200078e00ff */
[C---:B------:R-:W-:Y:S01]  /*5460*/  LOP3.LUT R64, R66.reuse, 0x2, RZ, 0xc0, !PT ;  /* 0x0000000242407812 */ /* 0x040fe200078ec0ff */
[----:B------:R-:W-:Y:S01]  /*5470*/  IMAD.U32 R23, R66, 0x10000, RZ ;  /* 0x0001000042177824 */ /* 0x000fe200078e00ff */
[----:B------:R-:W-:-:S02]  /*5480*/  UMOV UR45, 0x400 ;  /* 0x00000400002d7882 */ /* 0x000fc40000000000 */
[----:B------:R-:W2:Y:S01]  /*5490*/  LDC.64 R50, c[0x0][0x8b0] ;  /* 0x00022c00ff327b82 */ /* 0x000ea20000000a00 */
[----:B------:R-:W-:Y:S01]  /*54a0*/  LOP3.LUT R3, R2, 0x60, RZ, 0xc0, !PT ;  /* 0x0000006002037812 */ /* 0x000fe200078ec0ff */
[----:B------:R-:W-:Y:S01]  /*54b0*/  HFMA2 R58, -RZ, RZ, 0, 0 ;  /* 0x00000000ff3a7431 */ /* 0x000fe200000001ff */
[----:B------:R-:W-:Y:S01]  /*54c0*/  LOP3.LUT R66, R66, 0x4, RZ, 0xc0, !PT ;  /* 0x0000000442427812 */ /* 0x000fe200078ec0ff */
[----:B------:R-:W-:Y:S01]  /*54d0*/  IMAD.MOV.U32 R62, RZ, RZ, 0x1 ;  /* 0x00000001ff3e7424 */ /* 0x000fe200078e00ff */
[----:B------:R-:W-:Y:S01]  /*54e0*/  LOP3.LUT R65, R3, 0xc, R65, 0xf8, !PT ;  /* 0x0000000c03417812 */ /* 0x000fe200078ef841 */
[----:B------:R-:W-:Y:S01]  /*54f0*/  IMAD.MOV.U32 R22, RZ, RZ, RZ ;  /* 0x000000ffff167224 */ /* 0x000fe200078e00ff */
[----:B------:R-:W-:Y:S01]  /*5500*/  LOP3.LUT R23, R23, 0x600000, RZ, 0xc0, !PT ;  /* 0x0060000017177812 */ /* 0x000fe200078ec0ff */
[----:B------:R-:W3:Y:S01]  /*5510*/  LDC.64 R48, c[0x0][0x8a8] ;  /* 0x00022a00ff307b82 */ /* 0x000ee20000000a00 */
[----:B------:R-:W-:Y:S02]  /*5520*/  LOP3.LUT R65, R65, 0x790, R2, 0xf8, !PT ;  /* 0x0000079041417812 */ /* 0x000fe400078ef802 */
[----:B------:R-:W-:Y:S01]  /*5530*/  CS2R R60, SRZ ;  /* 0x00000000003c7805 */ /* 0x000fe2000001ff00 */
[----:B------:R-:W4:Y:S01]  /*5540*/  LDCU UR59, c[0x0][0x370] ;  /* 0x00006e00ff3b77ac */ /* 0x000f220008000800 */
[----:B------:R-:W2:Y:S01]  /*5550*/  LDCU UR43, c[0x0][0xb0c] ;  /* 0x00016180ff2b77ac */ /* 0x000ea20008000800 */
[----:B-1----:R-:W-:Y:S01]  /*5560*/  ULEA UR45, UR4, UR45, 0x18 ;  /* 0x0000002d042d7291 */ /* 0x002fe2000f8ec0ff */
[----:B------:R-:W1:Y:S03]  /*5570*/  LDCU UR39, c[0x0][0xb30] ;  /* 0x00016600ff2777ac */ /* 0x000e660008000800 */
[----:B------:R-:W-:Y:S01]  /*5580*/  UIADD3 UR4, UPT, UPT, UR45, 0x200, URZ ;  /* 0x000002002d047890 */ /* 0x000fe2000fffe0ff */
[----:B------:R-:W1:Y:S04]  /*5590*/  LDCU.64 UR56, c[0x0][0x888] ;  /* 0x00011100ff3877ac */ /* 0x000e680008000a00 */
[----:B------:R-:W4:Y:S01]  /*55a0*/  LDS R0, [UR45+0x180] ;  /* 0x0001802dff007984 */ /* 0x000f220008000800 */
[----:B------:R-:W-:Y:S01]  /*55b0*/  IMAD.U32 R56, RZ, RZ, UR4 ;  /* 0x00000004ff387e24 */ /* 0x000fe2000f8e00ff */
[----:B------:R-:W1:Y:S04]  /*55c0*/  LDCU.64 UR40, c[0x0][0xb28] ;  /* 0x00016500ff2877ac */ /* 0x000e680008000a00 */
[----:B------:R-:W-:Y:S01]  /*55d0*/  LEA R65, R65, R56, 0x2 ;  /* 0x0000003841417211 */ /* 0x000fe200078e10ff */
[----:B------:R-:W1:Y:S04]  /*55e0*/  LDCU.64 UR62, c[0x0][0x890] ;  /* 0x00011200ff3e77ac */ /* 0x000e680008000a00 */
[--C-:B------:R-:W-:Y:S01]  /*55f0*/  IMAD R64, R64, -0x10, R65.reuse ;  /* 0xfffffff040407824 */ /* 0x100fe200078e0241 */
[----:B------:R-:W1:Y:S01]  /*5600*/  LDCU.128 UR52, c[0x0][0xb10] ;  /* 0x00016200ff3477ac */ /* 0x000e620008000c00 */
[----:B------:R-:W-:Y:S01]  /*5610*/  IMAD R63, R66, -0x10, R65 ;  /* 0xfffffff0423f7824 */ /* 0x000fe200078e0241 */
[----:B------:R-:W1:Y:S01]  /*5620*/  LDCU UR58, c[0x0][0x374] ;  /* 0x00006e80ff3a77ac */ /* 0x000e620008000800 */
[----:B------:R-:W-:Y:S01]  /*5630*/  UMOV UR47, URZ ;  /* 0x000000ff002f7c82 */ /* 0x000fe20008000000 */
[----:B------:R-:W-:Y:S01]  /*5640*/  UMOV UR46, URZ ;  /* 0x000000ff002e7c82 */ /* 0x000fe20008000000 */
[----:B-1234-:R-:W-:-:S07]  /*5650*/  IADD3 R23, PT, PT, R0, R23, RZ ;  /* 0x0000001700177210 */ /* 0x01efce0007ffe0ff */
.L_x_138:
[----:B------:R-:W-:Y:S02]  /*5660*/  LEA R3, R58, UR45, 0x3 ;  /* 0x0000002d3a037c11 */ /* 0x000fe4000f8e18ff */
[----:B------:R-:W-:Y:S02]  /*5670*/  SHF.L.U32 R0, R60, 0x1f, RZ ;  /* 0x0000001f3c007819 */ /* 0x000fe400000006ff */
[----:B-1----:R-:W-:Y:S02]  /*5680*/  LEA R4, R58, UR45, 0x4 ;  /* 0x0000002d3a047c11 */ /* 0x002fe4000f8e20ff */
[----:B------:R-:W1:Y:S02]  /*5690*/  SYNCS.PHASECHK.TRANS64.TRYWAIT P0, [R3+URZ+0xd0], R0 ;  /* 0x0000d000030075a7 */ /* 0x000e6400080011ff */
[----:B-12---:R-:W-:Y:S05]  /*56a0*/  @!P0 BRA `(.L_x_95) ;  /* 0x0000003800488947 */ /* 0x006fea0003800000 */
.L_x_194:
        /* <DEDUP_REMOVED lines=8> */
[----:B--2---:R-:W-:Y:S11]  /*5730*/  LOP3.LUT P0, RZ, R6, 0x1, RZ, 0xc0, !PT ;  /* 0x0000000106ff7812 */ /* 0x004ff6000780c0ff */
[----:B------:R-:W-:Y:S02]  /*5740*/  @!UPT UIADD3 URZ, UPT, UPT, URZ, URZ, URZ ;  /* 0x000000fffffff290 */ /* 0x000fe4000fffe0ff */
[----:B---3--:R-:W-:Y:S01]  /*5750*/  VOTEU.ANY UP1, P0 ;  /* 0x0000000000ff7886 */ /* 0x008fe20000020100 */
[----:B------:R-:W-:Y:S01]  /*5760*/  PLOP3.LUT P0, PT, PT, PT, UP1, 0x80, 0x8 ;  /* 0x000000000008781c */ /* 0x000fe20003f0f018 */
[----:B------:R-:W-:Y:S11]  /*5770*/  UP2UR UR61, UPR, URZ, 0x2 ;  /* 0x00000002ff3d7883 */ /* 0x000ff60008000000 */
[----:B------:R-:W-:Y:S01]  /*5780*/  @!UPT UIADD3 URZ, UPT, UPT, URZ, URZ, URZ ;  /* 0x000000fffffff290 */ /* 0x000fe2000fffe0ff */
[----:B-1----:R-:W-:Y:S02]  /*5790*/  @P0 SHF.R.U32.HI R0, RZ, 0x10, R5 ;  /* 0x00000010ff000819 */ /* 0x002fe40000011605 */
        /* <DEDUP_REMOVED lines=12> */
[----:B------:R-:W2:Y:S01]  /*5860*/  LDCU UR12, c[0x0][0xb20] ;  /* 0x00016400ff0c77ac */ /* 0x000ea20008000800 */
[----:B------:R-:W-:Y:S02]  /*5870*/  UIMAD.WIDE.U32 UR4, UR58, UR55, URZ ;  /* 0x000000373a0472a5 */ /* 0x000fe4000f8e00ff */
[----:B------:R-:W-:Y:S02]  /*5880*/  UIMAD.WIDE.U32 UR6, UR59, UR52, URZ ;  /* 0x000000343b0672a5 */ /* 0x000fe4000f8e00ff */
[----:B------:R-:W-:Y:S02]  /*5890*/  UISETP.NE.AND UP0, UPT, UR54, 0x1, UPT ;  /* 0x000000013600788c */ /* 0x000fe4000bf05270 */
[----:B------:R-:W-:Y:S02]  /*58a0*/  UIMAD.WIDE.U32 UR8, UR37, UR55, URZ ;  /* 0x00000037250872a5 */ /* 0x000fe4000f8e00ff */
[----:B------:R-:W-:Y:S02]  /*58b0*/  UIMAD.WIDE.U32 UR10, UR38, UR52, URZ ;  /* 0x00000034260a72a5 */ /* 0x000fe4000f8e00ff */
[----:B------:R-:W-:Y:S02]  /*58c0*/  UISETP.NE.AND UP1, UPT, UR43, 0x1, UPT ;  /* 0x000000012b00788c */ /* 0x000fe4000bf25270 */
[----:B------:R-:W-:Y:S01]  /*58d0*/  UISETP.NE.AND UP2, UPT, UR42, 0x1, UPT ;  /* 0x000000012a00788c */ /* 0x000fe2000bf45270 */
[----:B------:R-:W-:Y:S02]  /*58e0*/  UMOV UR4, UR5 ;  /* 0x0000000500047c82 */ /* 0x000fe40008000000 */
[----:B--2---:R-:W-:Y:S03]  /*58f0*/  USHF.R.U32.HI UR5, URZ, UR12, UR4 ;  /* 0x0000000cff057299 */ /* 0x004fe60008011604 */
[----:B------:R-:W-:Y:S02]  /*5900*/  UMOV UR4, UR7 ;  /* 0x0000000700047c82 */ /* 0x000fe40008000000 */
[----:B------:R-:W-:Y:S02]  /*5910*/  USHF.R.U32.HI UR7, URZ, UR53, UR4 ;  /* 0x00000035ff077299 */ /* 0x000fe40008011604 */
[----:B------:R-:W-:Y:S02]  /*5920*/  USEL UR4, UR58, UR5, !UP0 ;  /* 0x000000053a047287 */ /* 0x000fe4000c000000 */
[----:B------:R-:W-:Y:S01]  /*5930*/  USEL UR7, UR59, UR7, !UP1 ;  /* 0x000000073b077287 */ /* 0x000fe2000c800000 */
[----:B------:R-:W-:Y:S01]  /*5940*/  UMOV UR5, UR9 ;  /* 0x0000000900057c82 */ /* 0x000fe20008000000 */
[----:B------:R-:W-:Y:S02]  /*5950*/  UIMAD.WIDE.U32 UR8, UR4, UR40, URZ ;  /* 0x00000028040872a5 */ /* 0x000fe4000f8e00ff */
[----:B------:R-:W-:Y:S03]  /*5960*/  USHF.R.U32.HI UR6, URZ, UR12, UR5 ;  /* 0x0000000cff067299 */ /* 0x000fe60008011605 */
[----:B------:R-:W-:Y:S01]  /*5970*/  UMOV UR5, UR11 ;  /* 0x0000000b00057c82 */ /* 0x000fe20008000000 */
[----:B------:R-:W-:Y:S02]  /*5980*/  UIMAD.WIDE.U32 UR10, UR7, UR40, URZ ;  /* 0x00000028070a72a5 */ /* 0x000fe4000f8e00ff */
[----:B------:R-:W-:Y:S02]  /*5990*/  USHF.R.U32.HI UR12, URZ, UR53, UR5 ;  /* 0x00000035ff0c7299 */ /* 0x000fe40008011605 */
[----:B------:R-:W-:Y:S01]  /*59a0*/  USEL UR6, UR37, UR6, !UP0 ;  /* 0x0000000625067287 */ /* 0x000fe2000c000000 */
[----:B------:R-:W-:Y:S02]  /*59b0*/  UMOV UR5, UR9 ;  /* 0x0000000900057c82 */ /* 0x000fe40008000000 */
[----:B------:R-:W-:Y:S01]  /*59c0*/  UMOV UR10, UR11 ;  /* 0x0000000b000a7c82 */ /* 0x000fe20008000000 */
[----:B------:R-:W-:Y:S02]  /*59d0*/  @UP2 USHF.R.U32.HI UR4, URZ, UR41, UR5 ;  /* 0x00000029ff042299 */ /* 0x000fe40008011605 */
[----:B------:R-:W-:Y:S02]  /*59e0*/  @UP2 USHF.R.U32.HI UR7, URZ, UR41, UR10 ;  /* 0x00000029ff072299 */ /* 0x000fe4000801160a */
[----:B------:R-:W-:Y:S02]  /*59f0*/  UIMAD UR4, UR42, UR4, URZ ;  /* 0x000000042a0472a4 */ /* 0x000fe4000f8e02ff */
        /* <DEDUP_REMOVED lines=8> */
[----:B------:R-:W-:Y:S02]  /*5a80*/  USEL UR11, UR6, UR4, !UP2 ;  /* 0x00000004060b7287 */ /* 0x000fe4000d000000 */
[----:B------:R-:W-:Y:S02]  /*5a90*/  UIADD3 UR8, UPT, UPT, -UR5, URZ, URZ ;  /* 0x000000ff05087290 */ /* 0x000fe4000fffe1ff */
[----:B------:R-:W-:Y:S01]  /*5aa0*/  UIADD3 UR10, UPT, UPT, -UR11, URZ, URZ ;  /* 0x000000ff0b0a7290 */ /* 0x000fe2000fffe1ff */
[----:B------:R-:W-:Y:S01]  /*5ab0*/  @!UP0 UMOV UR4, UR9 ;  /* 0x0000000900048c82 */ /* 0x000fe20008000000 */
[----:B------:R-:W-:Y:S02]  /*5ac0*/  UIADD3 UR9, UPT, UPT, -UR6, URZ, URZ ;  /* 0x000000ff06097290 */ /* 0x000fe4000fffe1ff */
[----:B------:R-:W-:Y:S02]  /*5ad0*/  @!UP0 USHF.R.U32.HI UR4, URZ, UR41, UR4 ;  /* 0x00000029ff048299 */ /* 0x000fe40008011604 */
[----:B------:R-:W-:Y:S02]  /*5ae0*/  UIMAD UR10, UR42, UR10, UR6 ;  /* 0x0000000a2a0a72a4 */ /* 0x000fe4000f8e0206 */
[----:B------:R-:W-:Y:S04]  /*5af0*/  @!UP0 USEL UR4, UR5, UR4, !UP2 ;  /* 0x0000000405048287 */ /* 0x000fe8000d000000 */
[----:B------:R-:W-:Y:S02]  /*5b00*/  @!UP0 UIMAD UR10, UR7, UR10, UR4 ;  /* 0x0000000a070a82a4 */ /* 0x000fe4000f8e0204 */
[----:B------:R-:W-:Y:S02]  /*5b10*/  @!UP0 UIADD3 UR11, UPT, UPT, UR11, -UR4, URZ ;  /* 0x800000040b0b8290 */ /* 0x000fe4000fffe0ff */
[----:B------:R-:W-:Y:S02]  /*5b20*/  UIMAD UR7, UR43, UR8, UR38 ;  /* 0x000000082b0772a4 */ /* 0x000fe4000f8e0226 */
[----:B------:R-:W-:Y:S02]  /*5b30*/  @!UP0 UIMAD UR6, UR11, UR42, UR5 ;  /* 0x0000002a0b0682a4 */ /* 0x000fe4000f8e0205 */
[----:B------:R-:W-:Y:S01]  /*5b40*/  UIMAD UR4, UR54, UR9, UR37 ;  /* 0x00000009360472a4 */ /* 0x000fe2000f8e0225 */
[----:B------:R-:W-:Y:S02]  /*5b50*/  @!UP0 UMOV UR5, UR10 ;  /* 0x0000000a00058c82 */ /* 0x000fe40008000000 */
[----:B------:R-:W-:Y:S02]  /*5b60*/  UIMAD UR38, UR5, UR43, UR7 ;  /* 0x0000002b052672a4 */ /* 0x000fe4000f8e0207 */
[----:B------:R-:W-:Y:S11]  /*5b70*/  UIMAD UR37, UR6, UR54, UR4 ;  /* 0x00000036062572a4 */ /* 0x000ff6000f8e0204 */
[----:B------:R-:W-:Y:S01]  /*5b80*/  @!UPT UIADD3 URZ, UPT, UPT, URZ, URZ, URZ ;  /* 0x000000fffffff290 */ /* 0x000fe2000fffe0ff */
.L_x_96:
[----:B------:R-:W-:Y:S01]  /*5b90*/  UISETP.NE.AND UP0, UPT, UR39, 0x1, UPT ;  /* 0x000000012700788c */ /* 0x000fe2000bf05270 */
[----:B------:R-:W-:Y:S01]  /*5ba0*/  LOP3.LUT P0, RZ, R56, 0x1b0, RZ, 0xc0, !PT ;  /* 0x000001b038ff7812 */ /* 0x000fe2000780c0ff */
[----:B------:R-:W-:Y:S01]  /*5bb0*/  USHF.L.U32 UR50, UR16, 0x7, URZ ;  /* 0x0000000710327899 */ /* 0x000fe200080006ff */
[----:B------:R-:W-:Y:S01]  /*5bc0*/  BSSY.RECONVERGENT B6, `(.L_x_97) ;  /* 0x0000034000067945 */ /* 0x000fe20003800200 */
[----:B------:R-:W-:Y:S01]  /*5bd0*/  USHF.L.U32 UR49, UR20, 0x6, URZ ;  /* 0x0000000614317899 */ /* 0x000fe200080006ff */
[----:B------:R-:W-:Y:S06]  /*5be0*/  IADD3 R58, PT, PT, R58, 0x1, RZ ;  /* 0x000000013a3a7810 */ /* 0x000fec0007ffe0ff */
[----:B------:R-:W2:Y:S01]  /*5bf0*/  @!UP0 LDCU.128 UR12, c[0x0][0xb10] ;  /* 0x00016200ff0c87ac */ /* 0x000ea20008000c00 */
[----:B------:R-:W3:Y:S01]  /*5c00*/  @!UP0 LDCU UR5, c[0x0][0xb0c] ;  /* 0x00016180ff0587ac */ /* 0x000ee20008000800 */
[----:B------:R-:W4:Y:S01]  /*5c10*/  @!UP0 LDCU UR10, c[0x0][0xb20] ;  /* 0x00016400ff0a87ac */ /* 0x000f220008000800 */
[----:B--2---:R-:W-:Y:S02]  /*5c20*/  UIMAD.WIDE.U32 UR8, UR38, UR12, URZ ;  /* 0x0000000c260872a5 */ /* 0x004fe4000f8e00ff */
[----:B------:R-:W-:Y:S02]  /*5c30*/  UIMAD.WIDE.U32 UR6, UR37, UR15, URZ ;  /* 0x0000000f250672a5 */ /* 0x000fe4000f8e00ff */
[----:B------:R-:W-:Y:S03]  /*5c40*/  @!UP0 UISETP.NE.AND UP1, UPT, UR14, 0x1, UPT ;  /* 0x000000010e00888c */ /* 0x000fe6000bf25270 */
[----:B------:R-:W-:Y:S01]  /*5c50*/  @!UP0 UMOV UR4, UR9 ;  /* 0x0000000900048c82 */ /* 0x000fe20008000000 */
[----:B---3--:R-:W-:Y:S02]  /*5c60*/  @!UP0 UISETP.NE.AND UP2, UPT, UR5, 0x1, UPT ;  /* 0x000000010500888c */ /* 0x008fe4000bf45270 */
[----:B------:R-:W-:Y:S01]  /*5c70*/  @!UP0 USHF.R.U32.HI UR4, URZ, UR13, UR4 ;  /* 0x0000000dff048299 */ /* 0x000fe20008011604 */
[----:B------:R-:W-:Y:S02]  /*5c80*/  @!UP0 UMOV UR6, UR7 ;  /* 0x0000000700068c82 */ /* 0x000fe40008000000 */
[----:B----4-:R-:W-:Y:S02]  /*5c90*/  @!UP0 USHF.R.U32.HI UR6, URZ, UR10, UR6 ;  /* 0x0000000aff068299 */ /* 0x010fe40008011606 */
[----:B------:R-:W-:Y:S02]  /*5ca0*/  @!UP0 USEL UR7, UR38, UR4, !UP2 ;  /* 0x0000000426078287 */ /* 0x000fe4000d000000 */
[----:B------:R-:W-:Y:S04]  /*5cb0*/  @!UP0 USEL UR6, UR37, UR6, !UP1 ;  /* 0x0000000625068287 */ /* 0x000fe8000c800000 */
[----:B------:R-:W-:Y:S02]  /*5cc0*/  @!UP0 UIADD3 UR4, UPT, UPT, -UR7, UR6, URZ ;  /* 0x0000000607048290 */ /* 0x000fe4000fffe1ff */
[----:B------:R-:W-:Y:S02]  /*5cd0*/  @!UP0 UIADD3 UR6, UPT, UPT, UR7, -UR6, URZ ;  /* 0x8000000607068290 */ /* 0x000fe4000fffe0ff */
[----:B------:R-:W-:Y:S02]  /*5ce0*/  @!UP0 UIMAD UR38, UR4, UR5, UR38 ;  /* 0x00000005042682a4 */ /* 0x000fe4000f8e0226 */
[----:B------:R-:W-:Y:S01]  /*5cf0*/  @!UP0 UIMAD UR37, UR6, UR14, UR37 ;  /* 0x0000000e062582a4 */ /* 0x000fe2000f8e0225 */
[----:B------:R-:W-:Y:S11]  /*5d00*/  @!P0 BRA `(.L_x_98) ;  /* 0x00000000007c8947 */ /* 0x000ff60003800000 */
[----:B------:R-:W2:Y:S01]  /*5d10*/  LDCU.64 UR8, c[0x4][0x80] ;  /* 0x01001000ff0877ac */ /* 0x000ea20008000a00 */
[----:B------:R-:W-:Y:S01]  /*5d20*/  MOV R2, 0x0 ;  /* 0x0000000000027802 */ /* 0x000fe20000000f00 */
[----:B------:R-:W-:Y:S02]  /*5d30*/  HFMA2 R12, -RZ, RZ, 0, 5.9604644775390625e-08 ;  /* 0x00000001ff0c7431 */ /* 0x000fe400000001ff */
[----:B------:R-:W-:Y:S01]  /*5d40*/  IMAD.MOV.U32 R8, RZ, RZ, 0x70 ;  /* 0x00000070ff087424 */ /* 0x000fe200078e00ff */
[----:B------:R3:W4:Y:S01]  /*5d50*/  LDC.64 R14, c[0x4][R2] ;  /* 0x01000000020e7b82 */ /* 0x0007220000000a00 */
[----:B------:R-:W1:Y:S01]  /*5d60*/  LDCU.64 UR6, c[0x4][0x88] ;  /* 0x01001100ff0677ac */ /* 0x000e620008000a00 */
[----:B------:R-:W-:Y:S01]  /*5d70*/  IMAD.MOV.U32 R13, RZ, RZ, RZ ;  /* 0x000000ffff0d7224 */ /* 0x000fe200078e00ff */
[----:B------:R-:W1:Y:S01]  /*5d80*/  LDCU.64 UR4, c[0x4][0x8] ;  /* 0x01000100ff0477ac */ /* 0x000e620008000a00 */
[----:B--2---:R-:W-:Y:S01]  /*5d90*/  MOV R5, UR9 ;  /* 0x0000000900057c02 */ /* 0x004fe20008000f00 */
[----:B------:R-:W-:Y:S01]  /*5da0*/  IMAD.U32 R4, RZ, RZ, UR8 ;  /* 0x00000008ff047e24 */ /* 0x000fe2000f8e00ff */
[----:B-1----:R-:W-:Y:S01]  /*5db0*/  MOV R7, UR7 ;  /* 0x0000000700077c02 */ /* 0x002fe20008000f00 */
[----:B------:R-:W-:Y:S01]  /*5dc0*/  IMAD.U32 R6, RZ, RZ, UR6 ;  /* 0x00000006ff067e24 */ /* 0x000fe2000f8e00ff */
[----:B------:R-:W-:Y:S01]  /*5dd0*/  MOV R11, UR5 ;  /* 0x00000005000b7c02 */ /* 0x000fe20008000f00 */
[----:B------:R-:W-:Y:S02]  /*5de0*/  IMAD.U32 R10, RZ, RZ, UR4 ;  /* 0x00000004ff0a7e24 */ /* 0x000fe4000f8e00ff */
[----:B------:R-:W-:Y:S07]  /*5df0*/  LEPC R20, `(.L_x_99) ;  /* 0x000000001014794e */ /* 0x000fee0000000000 */
[----:B---345:R-:W-:Y:S05]  /*5e00*/  CALL.ABS.NOINC R14 ;  /* 0x000000000e007343 */ /* 0x038fea0003c00000 */
.L_x_99:
[----:B------:R-:W1:Y:S01]  /*5e10*/  LDCU.64 UR8, c[0x4][0x80] ;  /* 0x01001000ff0877ac */ /* 0x000e620008000a00 */
[----:B------:R-:W2:Y:S01]  /*5e20*/  LDC.64 R2, c[0x4][R2] ;  /* 0x0100000002027b82 */ /* 0x000ea20000000a00 */
[----:B------:R-:W-:Y:S02]  /*5e30*/  HFMA2 R12, -RZ, RZ, 0, 5.9604644775390625e-08 ;  /* 0x00000001ff0c7431 */ /* 0x000fe400000001ff */
[----:B------:R-:W-:Y:S02]  /*5e40*/  IMAD.MOV.U32 R8, RZ, RZ, 0x70 ;  /* 0x00000070ff087424 */ /* 0x000fe400078e00ff */
[----:B------:R-:W-:Y:S01]  /*5e50*/  IMAD.MOV.U32 R13, RZ, RZ, RZ ;  /* 0x000000ffff0d7224 */ /* 0x000fe200078e00ff */
[----:B------:R-:W3:Y:S01]  /*5e60*/  LDCU.64 UR6, c[0x4][0x88] ;  /* 0x01001100ff0677ac */ /* 0x000ee20008000a00 */
[----:B------:R-:W4:Y:S01]  /*5e70*/  LDCU.64 UR4, c[0x4][0x8] ;  /* 0x01000100ff0477ac */ /* 0x000f220008000a00 */
[----:B-1----:R-:W-:Y:S02]  /*5e80*/  MOV R4, UR8 ;  /* 0x0000000800047c02 */ /* 0x002fe40008000f00 */
[----:B------:R-:W-:Y:S02]  /*5e90*/  MOV R5, UR9 ;  /* 0x0000000900057c02 */ /* 0x000fe40008000f00 */
[----:B---3--:R-:W-:Y:S01]  /*5ea0*/  MOV R7, UR7 ;  /* 0x0000000700077c02 */ /* 0x008fe20008000f00 */
[----:B------:R-:W-:Y:S01]  /*5eb0*/  IMAD.U32 R6, RZ, RZ, UR6 ;  /* 0x00000006ff067e24 */ /* 0x000fe2000f8e00ff */
[----:B----4-:R-:W-:Y:S01]  /*5ec0*/  MOV R11, UR5 ;  /* 0x00000005000b7c02 */ /* 0x010fe20008000f00 */
[----:B------:R-:W-:Y:S02]  /*5ed0*/  IMAD.U32 R10, RZ, RZ, UR4 ;  /* 0x00000004ff0a7e24 */ /* 0x000fe4000f8e00ff */
[----:B------:R-:W-:Y:S07]  /*5ee0*/  LEPC R20, `(.L_x_98) ;  /* 0x000000001014794e */ /* 0x000fee0000000000 */
[----:B--2---:R-:W-:Y:S05]  /*5ef0*/  CALL.ABS.NOINC R2 ;  /* 0x0000000002007343 */ /* 0x004fea0003c00000 */
.L_x_98:
[----:B------:R-:W-:Y:S05]  /*5f00*/  BSYNC.RECONVERGENT B6 ;  /* 0x0000000000067941 */ /* 0x000fea0003800200 */
.L_x_97:
[----:B------:R-:W-:Y:S01]  /*5f10*/  R2UR UR4, R55 ;  /* 0x00000000370472ca */ /* 0x000fe200000e0000 */
[----:B------:R-:W-:Y:S01]  /*5f20*/  UISETP.NE.U32.AND UP0, UPT, UR62, URZ, UPT ;  /* 0x000000ff3e00728c */ /* 0x000fe2000bf05070 */
[----:B------:R-:W-:Y:S02]  /*5f30*/  ISETP.NE.U32.AND P4, PT, R50, RZ, PT ;  /* 0x000000ff3200720c */ /* 0x000fe40003f85070 */
[----:B------:R-:W-:Y:S01]  /*5f40*/  ISETP.NE.U32.AND P2, PT, RZ, UR56, PT ;  /* 0x00000038ff007c0c */ /* 0x000fe2000bf45070 */
[----:B------:R-:W-:Y:S01]  /*5f50*/  UISETP.NE.AND.EX UP1, UPT, UR63, URZ, UPT, UP0 ;  /* 0x000000ff3f00728c */ /* 0x000fe2000bf25300 */
[----:B------:R-:W-:Y:S01]  /*5f60*/  ISETP.NE.AND.EX P4, PT, R51, RZ, PT, P4 ;  /* 0x000000ff3300720c */ /* 0x000fe20003f85340 */
[----:B------:R-:W-:Y:S01]  /*5f70*/  UPLOP3.LUT UP0, UPT, UPT, UPT, UPT, 0x40, 0x4 ;  /* 0x000000000004789c */ /* 0x000fe20003f0e870 */
[----:B------:R-:W-:Y:S05]  /*5f80*/  ISETP.NE.AND.EX P2, PT, RZ, UR57, PT, P2 ;  /* 0x00000039ff007c0c */ /* 0x000fea000bf45320 */
[----:B------:R-:W-:Y:S06]  /*5f90*/  UISETP.NE.AND UP2, UPT, UR4, URZ, UPT ;  /* 0x000000ff0400728c */ /* 0x000fec000bf45270 */
[----:B------:R-:W-:Y:S05]  /*5fa0*/  PLOP3.LUT P1, PT, PT, PT, UP2, 0x80, 0x8 ;  /* 0x000000000008781c */ /* 0x000fea0003f2f028 */
[----:B------:R-:W-:Y:S06]  /*5fb0*/  @UP2 UPLOP3.LUT UP0, UPT, UPT, UPT, UP1, 0x80, 0x8 ;  /* 0x000000000008289c */ /* 0x000fec0003f0f010 */
[----:B------:R-:W-:Y:S01]  /*5fc0*/  PLOP3.LUT P0, PT, PT, PT, UP0, 0x80, 0x8 ;  /* 0x000000000008781c */ /* 0x000fe20003f0f008 */
[----:B------:R-:W-:Y:S01]  /*5fd0*/  @!UPT UIADD3 URZ, UPT, UPT, URZ, URZ, URZ ;  /* 0x000000fffffff290 */ /* 0x000fe2000fffe0ff */
[----:B------:R-:W-:Y:S11]  /*5fe0*/  BRA.U !UP1, `(.L_x_100) ;  /* 0x00000001093c7547 */ /* 0x000ff6000b800000 */
[----:B------:R-:W-:Y:S01]  /*5ff0*/  UISETP.NE.U32.AND UP0, UPT, UR56, URZ, UPT ;  /* 0x000000ff3800728c */ /* 0x000fe2000bf05070 */
[----:B-1----:R-:W-:Y:S01]  /*6000*/  HFMA2 R0, -RZ, RZ, 0, 5.9604644775390625e-08 ;  /* 0x00000001ff007431 */ /* 0x002fe200000001ff */
[----:B------:R-:W1:Y:S01]  /*6010*/  LDCU.64 UR8, c[0x0][0x358] ;  /* 0x00006b00ff0877ac */ /* 0x000e620008000a00 */
[----:B------:R-:W-:Y:S01]  /*6020*/  IMAD.MOV.U32 R26, RZ, RZ, 0x1 ;  /* 0x00000001ff1a7424 */ /* 0x000fe200078e00ff */
[----:B------:R-:W-:Y:S06]  /*6030*/  UISETP.NE.AND.EX UP0, UPT, UR57, URZ, UPT, UP0 ;  /* 0x000000ff3900728c */ /* 0x000fec000bf05300 */
[----:B------:R-:W-:Y:S05]  /*6040*/  PLOP3.LUT P3, PT, PT, PT, UP0, 0x80, 0x8 ;  /* 0x000000000008781c */ /* 0x000fea0003f6f008 */
[----:B------:R-:W2:Y:S01]  /*6050*/  @UP0 LDCU.64 UR4, c[0x0][0x888] ;  /* 0x00011100ff0407ac */ /* 0x000ea20008000a00 */
[----:B------:R-:W-:Y:S07]  /*6060*/  @UP0 UIMAD UR6, UR36, UR62, URZ ;  /* 0x0000003e240602a4 */ /* 0x000fee000f8e02ff */
[----:B------:R-:W-:Y:S01]  /*6070*/  @!P3 PRMT R26, R0, 0x7610, R26 ;  /* 0x00007610001ab816 */ /* 0x000fe2000000001a */
[----:B--2---:R-:W-:Y:S06]  /*6080*/  @UP0 UIMAD.WIDE UR4, UR6, 0x4, UR4 ;  /* 0x00000004060408a5 */ /* 0x004fec000f8e0204 */
[----:B------:R-:W-:Y:S01]  /*6090*/  IMAD.U32 R2, RZ, RZ, UR4 ;  /* 0x00000004ff027e24 */ /* 0x000fe2000f8e00ff */
[----:B------:R-:W-:Y:S04]  /*60a0*/  MOV R3, UR5 ;  /* 0x0000000500037c02 */ /* 0x000fe80008000f00 */
[----:B------:R-:W2:Y:S01]  /*60b0*/  @!UP0 LDCU UR4, c[0x0][0x880] ;  /* 0x00011000ff0487ac */ /* 0x000ea20008000800 */
[----:B-1---5:R3:W5:Y:S02]  /*60c0*/  @P3 LDG.E R27, desc[UR8][R2.64] ;  /* 0x00000008021b3981 */ /* 0x022764000c1e1900 */
[----:B--23--:R-:W-:Y:S02]  /*60d0*/  @!P3 IMAD.U32 R27, RZ, RZ, UR4 ;  /* 0x00000004ff1bbe24 */ /* 0x00cfe4000f8e00ff */
.L_x_100:
[----:B------:R-:W-:Y:S05]  /*60e0*/  @!P4 BRA `(.L_x_101) ;  /* 0x000000000024c947 */ /* 0x000fea0003800000 */
[----:B------:R-:W-:Y:S01]  /*60f0*/  ISETP.NE.U32.AND P3, PT, R48, RZ, PT ;  /* 0x000000ff3000720c */ /* 0x000fe20003f65070 */
[----:B------:R-:W2:Y:S03]  /*6100*/  LDCU.64 UR4, c[0x0][0x358] ;  /* 0x00006b00ff0477ac */ /* 0x000ea60008000a00 */
[----:B------:R-:W-:Y:S11]  /*6110*/  ISETP.NE.AND.EX P3, PT, R49, RZ, PT, P3 ;  /* 0x000000ff3100720c */ /* 0x000ff60003f65330 */
[----:B------:R-:W-:Y:S02]  /*6120*/  @!UPT UIADD3 URZ, UPT, UPT, URZ, URZ, URZ ;  /* 0x000000fffffff290 */ /* 0x000fe4000fffe0ff */
[----:B------:R-:W3:Y:S01]  /*6130*/  @P3 LDC.64 R2, c[0x0][0x8a8] ;  /* 0x00022a00ff023b82 */ /* 0x000ee20000000a00 */
[----:B-1----:R-:W-:Y:S04]  /*6140*/  @P3 IMAD R0, R50, UR36, RZ ;  /* 0x0000002432003c24 */ /* 0x002fe8000f8e02ff */
[----:B---3--:R-:W-:Y:S05]  /*6150*/  @P3 IMAD.WIDE R2, R0, 0x4, R2 ;  /* 0x0000000400023825 */ /* 0x008fea00078e0202 */
[----:B--2--5:R2:W5:Y:S02]  /*6160*/  @P3 LDG.E R24, desc[UR4][R2.64] ;  /* 0x0000000402183981 */ /* 0x024564000c1e1900 */
[----:B--2---:R-:W3:Y:S02]  /*6170*/  @!P3 LDC R24, c[0x0][0x8a0] ;  /* 0x00022800ff18bb82 */ /* 0x004ee40000000800 */
.L_x_101:
[----:B-----5:R-:W-:Y:S01]  /*6180*/  FSETP.NEU.AND P3, PT, R27, RZ, PT ;  /* 0x000000ff1b00720b */ /* 0x020fe20003f6d000 */
[----:B------:R-:W-:Y:S01]  /*6190*/  BSSY B1, `(.L_x_102) ;  /* 0x0000039000017945 */ /* 0x000fe20003800000 */
[----:B------:R-:W-:Y:S01]  /*61a0*/  SEL R3, RZ, 0xffffffff, P2 ;  /* 0xffffffffff037807 */ /* 0x000fe20001000000 */
[----:B------:R-:W-:Y:S01]  /*61b0*/  IMAD.MOV.U32 R72, RZ, RZ, 0x1 ;  /* 0x00000001ff487424 */ /* 0x000fe200078e00ff */
[----:B------:R-:W-:Y:S01]  /*61c0*/  @P1 LOP3.LUT P2, RZ, R26, 0xff, RZ, 0xc0, !PT ;  /* 0x000000ff1aff1812 */ /* 0x000fe2000784c0ff */
[----:B------:R-:W-:Y:S01]  /*61d0*/  IMAD R25, R22, 0x40, R23 ;  /* 0x0000004016197824 */ /* 0x000fe200078e0217 */
[----:B-1----:R-:W-:Y:S01]  /*61e0*/  @P1 SEL R0, RZ, 0xffffffff, P3 ;  /* 0xffffffffff001807 */ /* 0x002fe20001800000 */
[----:B------:R-:W-:Y:S01]  /*61f0*/  IMAD R59, R66, -0x10, R64 ;  /* 0xfffffff0423b7824 */ /* 0x000fe200078e0240 */
[----:B------:R-:W-:Y:S01]  /*6200*/  LOP3.LUT R62, R62, 0x1, RZ, 0x3c, !PT ;  /* 0x000000013e3e7812 */ /* 0x000fe200078e3cff */
[----:B------:R-:W-:Y:S01]  /*6210*/  IMAD.MOV.U32 R71, RZ, RZ, RZ ;  /* 0x000000ffff477224 */ /* 0x000fe200078e00ff */
[C---:B------:R-:W-:Y:S02]  /*6220*/  @P0 SEL R0, R3.reuse, R0, !P2 ;  /* 0x0000000003000207 */ /* 0x040fe40005000000 */
[----:B------:R-:W-:Y:S02]  /*6230*/  CS2R R46, SRZ ;  /* 0x00000000002e7805 */ /* 0x000fe4000001ff00 */
[----:B------:R-:W-:Y:S02]  /*6240*/  LEA R69, R22, UR45, 0x3 ;  /* 0x0000002d16457c11 */ /* 0x000fe4000f8e18ff */
[----:B------:R-:W-:Y:S02]  /*6250*/  CS2R R44, SRZ ;  /* 0x00000000002c7805 */ /* 0x000fe4000001ff00 */
[----:B------:R-:W-:Y:S02]  /*6260*/  @P1 LOP3.LUT R0, R0, 0x1, RZ, 0xc0, !PT ;  /* 0x0000000100001812 */ /* 0x000fe400078ec0ff */
[----:B------:R-:W-:Y:S02]  /*6270*/  CS2R R42, SRZ ;  /* 0x00000000002a7805 */ /* 0x000fe4000001ff00 */
[----:B------:R-:W-:Y:S02]  /*6280*/  PLOP3.LUT P2, PT, PT, PT, UP1, 0x80, 0x8 ;  /* 0x000000000008781c */ /* 0x000fe40003f4f018 */
[----:B------:R-:W-:Y:S02]  /*6290*/  CS2R R40, SRZ ;  /* 0x0000000000287805 */ /* 0x000fe4000001ff00 */
[----:B------:R-:W-:Y:S02]  /*62a0*/  ISETP.NE.U32.OR P5, PT, R0, 0x1, !P1 ;  /* 0x000000010000780c */ /* 0x000fe40004fa5470 */
[----:B------:R-:W-:Y:S02]  /*62b0*/  CS2R R38, SRZ ;  /* 0x0000000000267805 */ /* 0x000fe4000001ff00 */
[----:B------:R-:W-:Y:S02]  /*62c0*/  LOP3.LUT P4, R57, R26, 0xff, RZ, 0xc0, !PT ;  /* 0x000000ff1a397812 */ /* 0x000fe4000788c0ff */
[----:B------:R-:W-:Y:S02]  /*62d0*/  CS2R R36, SRZ ;  /* 0x0000000000247805 */ /* 0x000fe4000001ff00 */
[----:B------:R-:W-:Y:S02]  /*62e0*/  SEL R2, RZ, 0xffffffff, P3 ;  /* 0xffffffffff027807 */ /* 0x000fe40001800000 */
[----:B------:R-:W-:Y:S02]  /*62f0*/  CS2R R34, SRZ ;  /* 0x0000000000227805 */ /* 0x000fe4000001ff00 */
[----:B------:R-:W-:Y:S02]  /*6300*/  P2R R68, PR, RZ, 0x20 ;  /* 0x00000020ff447803 */ /* 0x000fe40000000000 */
[----:B------:R-:W-:Y:S02]  /*6310*/  CS2R R32, SRZ ;  /* 0x0000000000207805 */ /* 0x000fe4000001ff00 */
[----:B------:R-:W-:Y:S02]  /*6320*/  @P2 SEL R2, R3, R2, !P4 ;  /* 0x0000000203022207 */ /* 0x000fe40006000000 */
[----:B------:R-:W-:Y:S02]  /*6330*/  @P5 SHF.L.U32 R0, R62, 0x1f, RZ ;  /* 0x0000001f3e005819 */ /* 0x000fe400000006ff */
[----:B------:R-:W-:Y:S02]  /*6340*/  LOP3.LUT R2, R2, 0x1, RZ, 0xc0, !PT ;  /* 0x0000000102027812 */ /* 0x000fe400078ec0ff */
[----:B------:R1:W2:Y:S02]  /*6350*/  @P5 SYNCS.PHASECHK.TRANS64.TRYWAIT P1, [UR45+0x80], R0 ;  /* 0x00008000ff0055a7 */ /* 0x0002a4000802112d */
[----:B------:R-:W-:Y:S04]  /*6360*/  ISETP.NE.U32.AND P2, PT, R2, 0x1, PT ;  /* 0x000000010200780c */ /* 0x000fe80003f45070 */
[----:B------:R-:W-:Y:S02]  /*6370*/  P2R R73, PR, RZ, 0x4 ;  /* 0x00000004ff497803 */ /* 0x000fe40000000000 */
[----:B-1----:R-:W-:Y:S04]  /*6380*/  SHF.L.U32 R0, R61, 0x1f, RZ ;  /* 0x0000001f3d007819 */ /* 0x002fe800000006ff */
[----:B------:R1:W4:Y:S01]  /*6390*/  SYNCS.PHASECHK.TRANS64.TRYWAIT P0, [R69+URZ+0xf0], R0 ;  /* 0x0000f000450075a7 */ /* 0x00032200080011ff */
[----:B--2---:R-:W-:Y:S01]  /*63a0*/  @P5 SEL R72, RZ, 0x1, !P1 ;  /* 0x00000001ff485807 */ /* 0x004fe20004800000 */
[----:B-1----:R-:W-:Y:S06]  /*63b0*/  @!P5 BRA `(.L_x_103) ;  /* 0x000000000058d947 */ /* 0x002fec0003800000 */
[----:B------:R-:W-:Y:S01]  /*63c0*/  IMAD.MOV.U32 R46, RZ, RZ, RZ ;  /* 0x000000ffff2e7224 */ /* 0x000fe200078e00ff */
[----:B------:R-:W-:Y:S01]  /*63d0*/  ISETP.NE.AND P1, PT, R72, RZ, PT ;  /* 0x000000ff4800720c */ /* 0x000fe20003f25270 */
[----:B------:R-:W-:Y:S01]  /*63e0*/  BSSY B0, `(.L_x_104) ;  /* 0x000000c000007945 */ /* 0x000fe20003800000 */
[----:B------:R-:W-:Y:S02]  /*63f0*/  CS2R R34, SRZ ;  /* 0x0000000000227805 */ /* 0x000fe4000001ff00 */
[----:B------:R-:W-:Y:S02]  /*6400*/  CS2R R32, SRZ ;  /* 0x0000000000207805 */ /* 0x000fe4000001ff00 */
[----:B------:R-:W-:Y:S02]  /*6410*/  CS2R R38, SRZ ;  /* 0x0000000000267805 */ /* 0x000fe4000001ff00 */
[----:B------:R-:W-:Y:S02]  /*6420*/  CS2R R36, SRZ ;  /* 0x0000000000247805 */ /* 0x000fe4000001ff00 */
[----:B------:R-:W-:Y:S02]  /*6430*/  CS2R R42, SRZ ;  /* 0x00000000002a7805 */ /* 0x000fe4000001ff00 */
[----:B------:R-:W-:Y:S02]  /*6440*/  CS2R R40, SRZ ;  /* 0x0000000000287805 */ /* 0x000fe4000001ff00 */
[----:B------:R-:W-:Y:S01]  /*6450*/  CS2R R44, SRZ ;  /* 0x00000000002c7805 */ /* 0x000fe2000001ff00 */
[----:B------:R-:W-:Y:S06]  /*6460*/  @P1 BRA `(.L_x_105) ;  /* 0x00000000000c1947 */ /* 0x000fec0003800000 */
[----:B------:R-:W-:Y:S04]  /*6470*/  SHF.L.U32 R3, R62, 0x1f, RZ ;  /* 0x0000001f3e037819 */ /* 0x000fe800000006ff */
[----:B------:R-:W1:Y:S02]  /*6480*/  SYNCS.PHASECHK.TRANS64.TRYWAIT P1, [UR45+0x80], R3 ;  /* 0x00008003ff0075a7 */ /* 0x000e64000802112d */
[----:B-1----:R-:W-:Y:S05]  /*6490*/  @!P1 BRA `(.L_x_106) ;  /* 0x0000002800e09947 */ /* 0x002fea0003800000 */
.L_x_105:
[----:B------:R-:W-:Y:S05]  /*64a0*/  BSYNC B0 ;  /* 0x0000000000007941 */ /* 0x000fea0003800000 */
.L_x_104:
[----:B------:R-:W-:Y:S01]  /*64b0*/  ISETP.NE.AND P1, PT, R73, RZ, PT ;  /* 0x000000ff4900720c */ /* 0x000fe20003f25270 */
[----:B------:R-:W-:Y:S11]  /*64c0*/  HFMA2 R71, -RZ, RZ, 0, 5.9604644775390625e-08 ;  /* 0x00000001ff477431 */ /* 0x000ff600000001ff */
[----:B------:R-:W-:Y:S01]  /*64d0*/  @!UPT UIADD3 URZ, UPT, UPT, URZ, URZ, URZ ;  /* 0x000000fffffff290 */ /* 0x000fe2000fffe0ff */
[----:B------:R2:W1:Y:S04]  /*64e0*/  @P1 LDS.128 R32, [R65] ;  /* 0x0000000041201984 */ /* 0x0004680000000c00 */
[----:B------:R2:W1:Y:S04]  /*64f0*/  @P1 LDS.128 R36, [R64+0x10] ;  /* 0x0000100040241984 */ /* 0x0004680000000c00 */
[----:B------:R2:W1:Y:S04]  /*6500*/  @P1 LDS.128 R40, [R63+0x20] ;  /* 0x000020003f281984 */ /* 0x0004680000000c00 */
[----:B------:R2:W1:Y:S02]  /*6510*/  @P1 LDS.128 R44, [R59+0x30] ;  /* 0x000030003b2c1984 */ /* 0x0004640000000c00 */
.L_x_103:
[----:B------:R-:W-:Y:S05]  /*6520*/  BSYNC B1 ;  /* 0x0000000000017941 */ /* 0x000fea0003800000 */
.L_x_102:
[----:B-1----:R-:W-:Y:S04]  /*6530*/  SHF.R.U32.HI R2, RZ, 0x15, R25 ;  /* 0x00000015ff027819 */ /* 0x002fe80000011619 */
[----:B------:R-:W-:Y:S01]  /*6540*/  LOP3.LUT P1, RZ, R2, 0x3, R52, 0x48, !PT ;  /* 0x0000000302ff7812 */ /* 0x000fe20007824834 */
[----:B------:R-:W-:Y:S01]  /*6550*/  @!UPT UIADD3 URZ, UPT, UPT, URZ, URZ, URZ ;  /* 0x000000fffffff290 */ /* 0x000fe2000fffe0ff */
[----:B----4-:R-:W-:Y:S11]  /*6560*/  @P0 BRA `(.L_x_107) ;  /* 0x0000000000080947 */ /* 0x010ff60003800000 */
[----:B------:R-:W1:Y:S02]  /*6570*/  SYNCS.PHASECHK.TRANS64.TRYWAIT P0, [R69+URZ+0xf0], R0 ;  /* 0x0000f000450075a7 */ /* 0x000e6400080011ff */
[----:B-1----:R-:W-:Y:S05]  /*6580*/  @!P0 BRA `(.L_x_108) ;  /* 0x0000002800bc8947 */ /* 0x002fea0003800000 */
.L_x_107:
[----:B------:R-:W-:Y:S05]  /*6590*/  @!P1 BRA `(.L_x_109) ;  /* 0x0000000000409947 */ /* 0x000fea0003800000 */
[----:B------:R-:W4:Y:S01]  /*65a0*/  LDCU.64 UR8, c[0x4][0x70] ;  /* 0x01000e00ff0877ac */ /* 0x000f220008000a00 */
[----:B------:R-:W-:Y:S01]  /*65b0*/  MOV R3, 0x0 ;  /* 0x0000000000037802 */ /* 0x000fe20000000f00 */
[----:B------:R-:W-:Y:S02]  /*65c0*/  HFMA2 R12, -RZ, RZ, 0, 5.9604644775390625e-08 ;  /* 0x00000001ff0c7431 */ /* 0x000fe400000001ff */
[----:B------:R-:W-:Y:S02]  /*65d0*/  IMAD.MOV.U32 R8, RZ, RZ, 0x192 ;  /* 0x00000192ff087424 */ /* 0x000fe400078e00ff */
[----:B------:R-:W-:Y:S01]  /*65e0*/  IMAD.MOV.U32 R13, RZ, RZ, RZ ;  /* 0x000000ffff0d7224 */ /* 0x000fe200078e00ff */
[----:B------:R-:W5:Y:S01]  /*65f0*/  LDCU.64 UR6, c[0x4][0x78] ;  /* 0x01000f00ff0677ac */ /* 0x000f620008000a00 */
[----:B------:R-:W1:Y:S01]  /*6600*/  LDC.64 R2, c[0x4][R3] ;  /* 0x0100000003027b82 */ /* 0x000e620000000a00 */
[----:B------:R-:W2:Y:S01]  /*6610*/  LDCU.64 UR4, c[0x4][0x10] ;  /* 0x01000200ff0477ac */ /* 0x000ea20008000a00 */
[----:B----4-:R-:W-:Y:S01]  /*6620*/  MOV R5, UR9 ;  /* 0x0000000900057c02 */ /* 0x010fe20008000f00 */
[----:B------:R-:W-:Y:S01]  /*6630*/  IMAD.U32 R4, RZ, RZ, UR8 ;  /* 0x00000008ff047e24 */ /* 0x000fe2000f8e00ff */
[----:B-----5:R-:W-:Y:S01]  /*6640*/  MOV R7, UR7 ;  /* 0x0000000700077c02 */ /* 0x020fe20008000f00 */
[----:B------:R-:W-:Y:S01]  /*6650*/  IMAD.U32 R6, RZ, RZ, UR6 ;  /* 0x00000006ff067e24 */ /* 0x000fe2000f8e00ff */
[----:B--2---:R-:W-:Y:S01]  /*6660*/  MOV R11, UR5 ;  /* 0x00000005000b7c02 */ /* 0x004fe20008000f00 */
[----:B------:R-:W-:Y:S02]  /*6670*/  IMAD.U32 R10, RZ, RZ, UR4 ;  /* 0x00000004ff0a7e24 */ /* 0x000fe4000f8e00ff */
[----:B------:R-:W-:Y:S07]  /*6680*/  LEPC R20, `(.L_x_109) ;  /* 0x000000001014794e */ /* 0x000fee0000000000 */
[----:B-1-3--:R-:W-:Y:S05]  /*6690*/  CALL.ABS.NOINC R2 ;  /* 0x0000000002007343 */ /* 0x00afea0003c00000 */
.L_x_109:
[----:B------:R-:W-:Y:S05]  /*66a0*/  WARPSYNC.ALL ;  /* 0x0000000000007948 */ /* 0x000fea0003800000 */
[----:B------:R-:W-:Y:S01]  /*66b0*/  R2UR UR4, R25 ;  /* 0x00000000190472ca */ /* 0x000fe200000e0000 */
[----:B------:R-:W-:Y:S01]  /*66c0*/  BSSY.RECONVERGENT B0, `(.L_x_110) ;  /* 0x0000039000007945 */ /* 0x000fe20003800200 */
[----:B------:R-:W-:Y:S11]  /*66d0*/  ISETP.NE.AND P0, PT, R67, RZ, PT ;  /* 0x000000ff4300720c */ /* 0x000ff60003f05270 */
[----:B------:R-:W1:Y:S02]  /*66e0*/  LDTM.x16 R4, tmem[UR4] ;  /* 0x00000004000479ee */ /* 0x000e640008240000 */
[C---:B-1-3--:R-:W-:Y:S01]  /*66f0*/  FMUL R0, R24.reuse, R4 ;  /* 0x0000000418007220 */ /* 0x04afe20000400000 */
[C---:B------:R-:W-:Y:S01]  /*6700*/  FMUL R2, R24.reuse, R5 ;  /* 0x0000000518027220 */ /* 0x040fe20000400000 */
[C---:B------:R-:W-:Y:S01]  /*6710*/  FMUL R3, R24.reuse, R6 ;  /* 0x0000000618037220 */ /* 0x040fe20000400000 */
[C---:B------:R-:W-:Y:S01]  /*6720*/  FMUL R7, R24.reuse, R7 ;  /* 0x0000000718077220 */ /* 0x040fe20000400000 */
[C---:B------:R-:W-:Y:S01]  /*6730*/  FFMA R28, R27.reuse, R32, R0 ;  /* 0x000000201b1c7223 */ /* 0x040fe20000000000 */
        /* <DEDUP_REMOVED lines=10> */
[----:B------:R1:W-:Y:S01]  /*67e0*/  STS.128 [R65], R28 ;  /* 0x0000001c41007388 */ /* 0x0003e20000000c00 */
        /* <DEDUP_REMOVED lines=8> */
[----:B------:R1:W-:Y:S01]  /*6870*/  STS.128 [R64+0x10], R4 ;  /* 0x0000100440007388 */ /* 0x0003e20000000c00 */
[C---:B------:R-:W-:Y:S01]  /*6880*/  FMUL R13, R24.reuse, R17 ;  /* 0x00000011180d7220 */ /* 0x040fe20000400000 */
[C---:B------:R-:W-:Y:S01]  /*6890*/  FFMA R10, R27.reuse, R42, R10 ;  /* 0x0000002a1b0a7223 */ /* 0x040fe2000000000a */
[C---:B------:R-:W-:Y:S01]  /*68a0*/  FMUL R14, R24.reuse, R18 ;  /* 0x00000012180e7220 */ /* 0x040fe20000400000 */
[C---:B------:R-:W-:Y:S01]  /*68b0*/  FFMA R11, R27.reuse, R43, R15 ;  /* 0x0000002b1b0b7223 */ /* 0x040fe2000000000f */
[----:B------:R-:W-:Y:S01]  /*68c0*/  FMUL R19, R24, R19 ;  /* 0x0000001318137220 */ /* 0x000fe20000400000 */
[C---:B------:R-:W-:Y:S01]  /*68d0*/  FFMA R12, R27.reuse, R44, R12 ;  /* 0x0000002c1b0c7223 */ /* 0x040fe2000000000c */
[C---:B------:R-:W-:Y:S01]  /*68e0*/  FFMA R13, R27.reuse, R45, R13 ;  /* 0x0000002d1b0d7223 */ /* 0x040fe2000000000d */
[C---:B------:R-:W-:Y:S01]  /*68f0*/  FFMA R14, R27.reuse, R46, R14 ;  /* 0x0000002e1b0e7223 */ /* 0x040fe2000000000e */
[----:B------:R1:W-:Y:S01]  /*6900*/  STS.128 [R63+0x20], R8 ;  /* 0x000020083f007388 */ /* 0x0003e20000000c00 */
[----:B------:R-:W-:Y:S05]  /*6910*/  FFMA R15, R27, R47, R19 ;  /* 0x0000002f1b0f7223 */ /* 0x000fea0000000013 */
[----:B------:R1:W-:Y:S01]  /*6920*/  STS.128 [R59+0x30], R12 ;  /* 0x0000300c3b007388 */ /* 0x0003e20000000c00 */
[----:B------:R-:W-:Y:S01]  /*6930*/  @!PT LDS RZ, [RZ] ;  /* 0x00000000fffff984 */ /* 0x000fe20000000800 */
[----:B------:R-:W-:Y:S01]  /*6940*/  @!PT LDS RZ, [RZ] ;  /* 0x00000000fffff984 */ /* 0x000fe20000000800 */
[----:B------:R-:W-:Y:S01]  /*6950*/  @!PT LDS RZ, [RZ] ;  /* 0x00000000fffff984 */ /* 0x000fe20000000800 */
[----:B------:R-:W-:Y:S01]  /*6960*/  @!PT LDS RZ, [RZ] ;  /* 0x00000000fffff984 */ /* 0x000fe20000000800 */
[----:B------:R3:W-:Y:S06]  /*6970*/  MEMBAR.ALL.CTA ;  /* 0x0000000000007992 */ /* 0x0007ec0000008000 */
[----:B---3--:R-:W3:Y:S02]  /*6980*/  FENCE.VIEW.ASYNC.S ;  /* 0x00000000000073c6 */ /* 0x008ee40000000000 */
[----:B---3--:R-:W-:Y:S06]  /*6990*/  BAR.SYNC.DEFER_BLOCKING 0x1, 0x80 ;  /* 0x0042000000007b1d */ /* 0x008fec0000010000 */
[----:B------:R-:W-:Y:S05]  /*69a0*/  @P0 BRA `(.L_x_111) ;  /* 0x0000000000280947 */ /* 0x000fea0003800000 */
[----:B------:R-:W3:Y:S01]  /*69b0*/  LDCU.64 UR6, c[0x0][0x348] ;  /* 0x00006900ff0677ac */ /* 0x000ee20008000a00 */
[----:B------:R-:W-:Y:S01]  /*69c0*/  UIADD3 UR4, UPT, UPT, UR45, 0x200, URZ ;  /* 0x000002002d047890 */ /* 0x000fe2000fffe0ff */
[----:B------:R-:W-:Y:S05]  /*69d0*/  UMOV UR51, UR36 ;  /* 0x0000002400337c82 */ /* 0x000fea0008000000 */
[----:B------:R-:W-:Y:S04]  /*69e0*/  MOV R56, UR4 ;  /* 0x0000000400387c02 */ /* 0x000fe80008000f00 */
[----:B------:R-:W-:Y:S01]  /*69f0*/  R2UR UR48, R56 ;  /* 0x00000000383072ca */ /* 0x000fe200000e0000 */
[----:B---3--:R-:W-:Y:S04]  /*6a00*/  UIADD3 UR4, UP0, UPT, UR6, 0x680, URZ ;  /* 0x0000068006047890 */ /* 0x008fe8000ff1e0ff */
[----:B------:R-:W-:Y:S09]  /*6a10*/  UIADD3.X UR5, UPT, UPT, URZ, UR7, URZ, UP0, !UPT ;  /* 0x00000007ff057290 */ /* 0x000ff200087fe4ff */
[----:B------:R3:W-:Y:S01]  /*6a20*/  UTMASTG.3D [UR48], [UR4] ;  /* 0x00000030040073b5 */ /* 0x0007e20008010000 */
[----:B------:R0:W-:Y:S01]  /*6a30*/  UTMACMDFLUSH ;  /* 0x00000000000079b7 */ /* 0x0001e20000000000 */
[----:B---3--:R-:W-:Y:S04]  /*6a40*/  DEPBAR.LE SB0, 0x1 ;  /* 0x000080400000791a */ /* 0x008fe80000000000 */
.L_x_111:
[----:B------:R-:W-:Y:S05]  /*6a50*/  BSYNC.RECONVERGENT B0 ;  /* 0x0000000000007941 */ /* 0x000fea0003800200 */
.L_x_110:
[----:B------:R-:W-:Y:S01]  /*6a60*/  BAR.SYNC.DEFER_BLOCKING 0x1, 0x80 ;  /* 0x0042000000007b1d */ /* 0x000fe20000010000 */
[----:B------:R-:W-:Y:S01]  /*6a70*/  ISETP.NE.AND P1, PT, R68, RZ, PT ;  /* 0x000000ff4400720c */ /* 0x000fe20003f25270 */
[----:B------:R-:W-:Y:S01]  /*6a80*/  UISETP.NE.AND UP0, UPT, UR47, URZ, UPT ;  /* 0x000000ff2f00728c */ /* 0x000fe2000bf05270 */
[----:B------:R-:W-:Y:S11]  /*6a90*/  LEA R2, R71, UR45, 0x3 ;  /* 0x0000002d47027c11 */ /* 0x000ff6000f8e18ff */
[----:B-1----:R-:W-:Y:S01]  /*6aa0*/  @P1 SHF.L.U32 R4, R62, 0x1f, RZ ;  /* 0x0000001f3e041819 */ /* 0x002fe200000006ff */
[----:B------:R-:W-:Y:S06]  /*6ab0*/  BRA.U !UP0, `(.L_x_112) ;  /* 0x0000000108247547 */ /* 0x000fec000b800000 */
[----:B------:R-:W1:Y:S01]  /*6ac0*/  S2R R0, SR_CgaCtaId ;  /* 0x0000000000007919 */ /* 0x000e620000008800 */
[----:B------:R-:W-:Y:S01]  /*6ad0*/  IMAD.U32 R3, RZ, RZ, UR46 ;  /* 0x0000002eff037e24 */ /* 0x000fe2000f8e00ff */
[----:B------:R-:W-:Y:S04]  /*6ae0*/  UIADD3 UR4, UPT, UPT, UR46, 0x1, URZ ;  /* 0x000000012e047890 */ /* 0x000fe8000fffe0ff */
[----:B------:R-:W-:Y:S01]  /*6af0*/  @P1 LEA R3, R3, UR45, 0x3 ;  /* 0x0000002d03031c11 */ /* 0x000fe2000f8e18ff */
[----:B------:R-:W-:Y:S04]  /*6b00*/  UISETP.NE.AND UP0, UPT, UR4, 0x4, UPT ;  /* 0x000000040400788c */ /* 0x000fe8000bf05270 */
[----:B------:R-:W-:Y:S01]  /*6b10*/  @P1 VIADD R3, R3, 0xa0 ;  /* 0x000000a003031836 */ /* 0x000fe20000000000 */
[----:B------:R-:W-:Y:S04]  /*6b20*/  USEL UR46, UR4, URZ, UP0 ;  /* 0x000000ff042e7287 */ /* 0x000fe80008000000 */
[----:B-1----:R-:W-:Y:S04]  /*6b30*/  @P1 PRMT R0, R0, 0x654, R3 ;  /* 0x0000065400001816 */ /* 0x002fe80000000003 */
[----:B------:R1:W-:Y:S04]  /*6b40*/  @P1 SYNCS.ARRIVE.TRANS64.RED.A1T0 RZ, [R0+URZ], RZ ;  /* 0x000000ff00ff19a7 */ /* 0x0003e800081004ff */
.L_x_112:
[----:B------:R-:W3:Y:S01]  /*6b50*/  @P1 SYNCS.PHASECHK.TRANS64.TRYWAIT P0, [R2+URZ+0x80], R4 ;  /* 0x00008004020015a7 */ /* 0x000ee200080011ff */
[----:B------:R-:W-:Y:S01]  /*6b60*/  BSSY B1, `(.L_x_113) ;  /* 0x0000016000017945 */ /* 0x000fe20003800000 */
[----:B---3--:R-:W-:Y:S03]  /*6b70*/  @P1 SEL R72, RZ, 0x1, !P0 ;  /* 0x00000001ff481807 */ /* 0x008fe60004000000 */
[----:B------:R-:W-:Y:S05]  /*6b80*/  @!P1 BRA `(.L_x_114) ;  /* 0x00000000004c9947 */ /* 0x000fea0003800000 */
[----:B------:R-:W-:Y:S01]  /*6b90*/  ISETP.NE.AND P0, PT, R72, RZ, PT ;  /* 0x000000ff4800720c */ /* 0x000fe20003f05270 */
[----:B------:R-:W-:Y:S01]  /*6ba0*/  BSSY B0, `(.L_x_115) ;  /* 0x000000b000007945 */ /* 0x000fe20003800000 */
[----:B------:R-:W-:Y:S11]  /*6bb0*/  ISETP.NE.AND P1, PT, R73, RZ, PT ;  /* 0x000000ff4900720c */ /* 0x000ff60003f25270 */
[----:B------:R-:W-:Y:S02]  /*6bc0*/  @!UPT UIADD3 URZ, UPT, UPT, URZ, URZ, URZ ;  /* 0x000000fffffff290 */ /* 0x000fe4000fffe0ff */
[C---:B------:R-:W-:Y:S01]  /*6bd0*/  @P1 IMAD R6, R71.reuse, 0x2000, R65 ;  /* 0x0000200047061824 */ /* 0x040fe200078e0241 */
[C---:B------:R-:W-:Y:S01]  /*6be0*/  @P1 LEA R4, R71.reuse, R63, 0xd ;  /* 0x0000003f47041211 */ /* 0x040fe200078e68ff */
[C---:B------:R-:W-:Y:S02]  /*6bf0*/  @P1 IMAD R5, R71.reuse, 0x2000, R64 ;  /* 0x0000200047051824 */ /* 0x040fe400078e0240 */
[----:B------:R-:W-:Y:S01]  /*6c00*/  @P1 IMAD R3, R71, 0x2000, R59 ;  /* 0x0000200047031824 */ /* 0x000fe200078e023b */
[----:B------:R-:W-:Y:S06]  /*6c10*/  @P0 BRA `(.L_x_116) ;  /* 0x00000000000c0947 */ /* 0x000fec0003800000 */
[----:B-1----:R-:W-:Y:S04]  /*6c20*/  SHF.L.U32 R0, R62, 0x1f, RZ ;  /* 0x0000001f3e007819 */ /* 0x002fe800000006ff */
[----:B------:R-:W1:Y:S02]  /*6c30*/  SYNCS.PHASECHK.TRANS64.TRYWAIT P0, [R2+URZ+0x80], R0 ;  /* 0x00008000020075a7 */ /* 0x000e6400080011ff */
[----:B-1----:R-:W-:Y:S05]  /*6c40*/  @!P0 BRA `(.L_x_117) ;  /* 0x0000002400208947 */ /* 0x002fea0003800000 */
.L_x_116:
[----:B------:R-:W-:Y:S05]  /*6c50*/  BSYNC B0 ;  /* 0x0000000000007941 */ /* 0x000fea0003800000 */
.L_x_115:
[----:B------:R-:W-:Y:S02]  /*6c60*/  ISETP.NE.AND P0, PT, R73, RZ, PT ;  /* 0x000000ff4900720c */ /* 0x000fe40003f05270 */
[----:B------:R-:W-:Y:S11]  /*6c70*/  IADD3 R71, PT, PT, R71, 0x1, RZ ;  /* 0x0000000147477810 */ /* 0x000ff60007ffe0ff */
[----:B------:R3:W4:Y:S04]  /*6c80*/  @P0 LDS.128 R32, [R6] ;  /* 0x0000000006200984 */ /* 0x0007280000000c00 */
[----:B------:R3:W1:Y:S04]  /*6c90*/  @P0 LDS.128 R36, [R5+0x10] ;  /* 0x0000100005240984 */ /* 0x0006680000000c00 */
[----:B------:R3:W1:Y:S04]  /*6ca0*/  @P0 LDS.128 R40, [R4+0x20] ;  /* 0x0000200004280984 */ /* 0x0006680000000c00 */
[----:B------:R3:W1:Y:S02]  /*6cb0*/  @P0 LDS.128 R44, [R3+0x30] ;  /* 0x00003000032c0984 */ /* 0x0006640000000c00 */
.L_x_114:
[----:B------:R-:W-:Y:S05]  /*6cc0*/  BSYNC B1 ;  /* 0x0000000000017941 */ /* 0x000fea0003800000 */
.L_x_113:
[----:B-1----:R-:W-:Y:S05]  /*6cd0*/  VIADD R0, R25, 0x10 ;  /* 0x0000001019007836 */ /* 0x002fea0000000000 */
[----:B------:R-:W-:Y:S04]  /*6ce0*/  SHF.R.U32.HI R0, RZ, 0x15, R0 ;  /* 0x00000015ff007819 */ /* 0x000fe80000011600 */
[----:B------:R-:W-:Y:S11]  /*6cf0*/  LOP3.LUT P0, RZ, R0, 0x3, R52, 0x48, !PT ;  /* 0x0000000300ff7812 */ /* 0x000ff60007804834 */
[----:B------:R-:W-:Y:S02]  /*6d00*/  @!UPT UIADD3 URZ, UPT, UPT, URZ, URZ, URZ ;  /* 0x000000fffffff290 */ /* 0x000fe4000fffe0ff */
[----:B------:R-:W-:Y:S05]  /*6d10*/  @!P0 BRA `(.L_x_118) ;  /* 0x0000000000408947 */ /* 0x000fea0003800000 */
[----:B------:R-:W1:Y:S01]  /*6d20*/  LDCU.64 UR8, c[0x4][0x70] ;  /* 0x01000e00ff0877ac */ /* 0x000e620008000a00 */
[----:B---3--:R-:W-:Y:S01]  /*6d30*/  MOV R3, 0x0 ;  /* 0x0000000000037802 */ /* 0x008fe20000000f00 */
[----:B------:R-:W-:Y:S02]  /*6d40*/  HFMA2 R12, -RZ, RZ, 0, 5.9604644775390625e-08 ;  /* 0x00000001ff0c7431 */ /* 0x000fe400000001ff */
[----:B------:R-:W-:Y:S02]  /*6d50*/  IMAD.MOV.U32 R8, RZ, RZ, 0x192 ;  /* 0x00000192ff087424 */ /* 0x000fe400078e00ff */
[----:B------:R-:W-:Y:S01]  /*6d60*/  IMAD.MOV.U32 R13, RZ, RZ, RZ ;  /* 0x000000ffff0d7224 */ /* 0x000fe200078e00ff */
[----:B------:R-:W3:Y:S01]  /*6d70*/  LDCU.64 UR6, c[0x4][0x78] ;  /* 0x01000f00ff0677ac */ /* 0x000ee20008000a00 */
[----:B------:R-:W2:Y:S01]  /*6d80*/  LDC.64 R2, c[0x4][R3] ;  /* 0x0100000003027b82 */ /* 0x000ea20000000a00 */
[----:B------:R-:W5:Y:S01]  /*6d90*/  LDCU.64 UR4, c[0x4][0x10] ;  /* 0x01000200ff0477ac */ /* 0x000f620008000a00 */
[----:B-1----:R-:W-:Y:S01]  /*6da0*/  MOV R5, UR9 ;  /* 0x0000000900057c02 */ /* 0x002fe20008000f00 */
[----:B------:R-:W-:Y:S01]  /*6db0*/  IMAD.U32 R4, RZ, RZ, UR8 ;  /* 0x00000008ff047e24 */ /* 0x000fe2000f8e00ff */
[----:B---3--:R-:W-:Y:S01]  /*6dc0*/  MOV R7, UR7 ;  /* 0x0000000700077c02 */ /* 0x008fe20008000f00 */
[----:B------:R-:W-:Y:S01]  /*6dd0*/  IMAD.U32 R6, RZ, RZ, UR6 ;  /* 0x00000006ff067e24 */ /* 0x000fe2000f8e00ff */
[----:B-----5:R-:W-:Y:S01]  /*6de0*/  MOV R11, UR5 ;  /* 0x00000005000b7c02 */ /* 0x020fe20008000f00 */
[----:B------:R-:W-:Y:S02]  /*6df0*/  IMAD.U32 R10, RZ, RZ, UR4 ;  /* 0x00000004ff0a7e24 */ /* 0x000fe4000f8e00ff */
[----:B------:R-:W-:Y:S07]  /*6e00*/  LEPC R20, `(.L_x_118) ;  /* 0x000000001014794e */ /* 0x000fee0000000000 */
[----:B--2-4-:R-:W-:Y:S05]  /*6e10*/  CALL.ABS.NOINC R2 ;  /* 0x0000000002007343 */ /* 0x014fea0003c00000 */
.L_x_118:
[----:B------:R-:W1:Y:S01]  /*6e20*/  S2R R70, SR_CgaCtaId ;  /* 0x0000000000467919 */ /* 0x000e620000008800 */
[----:B------:R-:W-:Y:S05]  /*6e30*/  WARPSYNC.ALL ;  /* 0x0000000000007948 */ /* 0x000fea0003800000 */
[----:B------:R-:W-:Y:S01]  /*6e40*/  R2UR UR4, R25 ;  /* 0x00000000190472ca */ /* 0x000fe200000e0000 */
[----:B------:R-:W-:Y:S01]  /*6e50*/  BSSY.RECONVERGENT B0, `(.L_x_119) ;  /* 0x0000040000007945 */ /* 0x000fe20003800200 */
[----:B------:R-:W-:Y:S02]  /*6e60*/  ISETP.NE.AND P6, PT, R68, RZ, PT ;  /* 0x000000ff4400720c */ /* 0x000fe40003fc5270 */
[----:B------:R-:W-:Y:S02]  /*6e70*/  ISETP.NE.AND P0, PT, R67, RZ, PT ;  /* 0x000000ff4300720c */ /* 0x000fe40003f05270 */
[----:B------:R-:W-:Y:S07]  /*6e80*/  MOV R20, UR46 ;  /* 0x0000002e00147c02 */ /* 0x000fee0008000f00 */
[----:B---3--:R-:W3:Y:S02]  /*6e90*/  LDTM.x16 R4, tmem[UR4+0x10] ;  /* 0x00001004000479ee */ /* 0x008ee40008240000 */
[----:B------:R-:W-:Y:S04]  /*6ea0*/  @P6 LEA R20, R20, UR45, 0x3 ;  /* 0x0000002d14146c11 */ /* 0x000fe8000f8e18ff */
[----:B------:R-:W-:Y:S01]  /*6eb0*/  @P6 IADD3 R20, PT, PT, R20, 0xa0, RZ ;  /* 0x000000a014146810 */ /* 0x000fe20007ffe0ff */
[C---:B---3--:R-:W-:Y:S01]  /*6ec0*/  FMUL R0, R24.reuse, R4 ;  /* 0x0000000418007220 */ /* 0x048fe20000400000 */
[C---:B------:R-:W-:Y:S01]  /*6ed0*/  FMUL R2, R24.reuse, R5 ;  /* 0x0000000518027220 */ /* 0x040fe20000400000 */
[C---:B------:R-:W-:Y:S01]  /*6ee0*/  FMUL R3, R24.reuse, R6 ;  /* 0x0000000618037220 */ /* 0x040fe20000400000 */
[C---:B------:R-:W-:Y:S01]  /*6ef0*/  FMUL R7, R24.reuse, R7 ;  /* 0x0000000718077220 */ /* 0x040fe20000400000 */
[C---:B----4-:R-:W-:Y:S01]  /*6f00*/  FFMA R28, R27.reuse, R32, R0 ;  /* 0x000000201b1c7223 */ /* 0x050fe20000000000 */
        /* <DEDUP_REMOVED lines=10> */
[----:B------:R-:W-:Y:S01]  /*6fb0*/  STS.128 [R65+0x2000], R28 ;  /* 0x0020001c41007388 */ /* 0x000fe20000000c00 */
        /* <DEDUP_REMOVED lines=18> */
[----:B------:R-:W-:Y:S01]  /*70e0*/  FFMA R19, R27, R47, R12 ;  /* 0x0000002f1b137223 */ /* 0x000fe2000000000c */
[----:B------:R-:W-:Y:S02]  /*70f0*/  @P6 SHF.L.U32 R0, R62, 0x1f, RZ ;  /* 0x0000001f3e006819 */ /* 0x000fe400000006ff */
[----:B-1----:R-:W-:Y:S02]  /*7100*/  @P6 PRMT R20, R70, 0x654, R20 ;  /* 0x0000065446146816 */ /* 0x002fe40000000014 */
[----:B------:R4:W-:Y:S01]  /*7110*/  STS.128 [R59+0x2030], R16 ;  /* 0x002030103b007388 */ /* 0x0009e20000000c00 */
[----:B------:R-:W-:Y:S01]  /*7120*/  @!PT LDS RZ, [RZ] ;  /* 0x00000000fffff984 */ /* 0x000fe20000000800 */
[----:B------:R-:W-:Y:S01]  /*7130*/  @!PT LDS RZ, [RZ] ;  /* 0x00000000fffff984 */ /* 0x000fe20000000800 */
[----:B------:R-:W-:Y:S01]  /*7140*/  @!PT LDS RZ, [RZ] ;  /* 0x00000000fffff984 */ /* 0x000fe20000000800 */
[----:B------:R-:W-:Y:S01]  /*7150*/  @!PT LDS RZ, [RZ] ;  /* 0x00000000fffff984 */ /* 0x000fe20000000800 */
[----:B------:R1:W-:Y:S06]  /*7160*/  MEMBAR.ALL.CTA ;  /* 0x0000000000007992 */ /* 0x0003ec0000008000 */
[----:B-1----:R-:W1:Y:S01]  /*7170*/  FENCE.VIEW.ASYNC.S ;  /* 0x00000000000073c6 */ /* 0x002e620000000000 */
[----:B---3--:R-:W-:Y:S01]  /*7180*/  LEA R6, R71, UR45, 0x3 ;  /* 0x0000002d47067c11 */ /* 0x008fe2000f8e18ff */
[----:B-1----:R-:W-:Y:S06]  /*7190*/  BAR.SYNC.DEFER_BLOCKING 0x1, 0x80 ;  /* 0x0042000000007b1d */ /* 0x002fec0000010000 */
[----:B------:R-:W-:Y:S05]  /*71a0*/  @P0 BRA `(.L_x_120) ;  /* 0x0000000000280947 */ /* 0x000fea0003800000 */
[----:B------:R-:W1:Y:S01]  /*71b0*/  LDCU.64 UR6, c[0x0][0x348] ;  /* 0x00006900ff0677ac */ /* 0x000e620008000a00 */
[----:B------:R-:W-:Y:S02]  /*71c0*/  UIADD3 UR9, UPT, UPT, UR49, 0x10, URZ ;  /* 0x0000001031097890 */ /* 0x000fe4000fffe0ff */
[----:B------:R-:W-:Y:S01]  /*71d0*/  UIADD3 UR8, UPT, UPT, UR45, 0x2200, URZ ;  /* 0x000022002d087890 */ /* 0x000fe2000fffe0ff */
[----:B------:R-:W-:Y:S01]  /*71e0*/  UMOV UR10, UR50 ;  /* 0x00000032000a7c82 */ /* 0x000fe20008000000 */
[----:B------:R-:W-:Y:S01]  /*71f0*/  UMOV UR11, UR36 ;  /* 0x00000024000b7c82 */ /* 0x000fe20008000000 */
[----:B-1----:R-:W-:Y:S04]  /*7200*/  UIADD3 UR4, UP0, UPT, UR6, 0x680, URZ ;  /* 0x0000068006047890 */ /* 0x002fe8000ff1e0ff */
[----:B------:R-:W-:Y:S09]  /*7210*/  UIADD3.X UR5, UPT, UPT, URZ, UR7, URZ, UP0, !UPT ;  /* 0x00000007ff057290 */ /* 0x000ff200087fe4ff */
[----:B------:R1:W-:Y:S01]  /*7220*/  UTMASTG.3D [UR8], [UR4] ;  /* 0x00000008040073b5 */ /* 0x0003e20008010000 */
[----:B------:R0:W-:Y:S01]  /*7230*/  UTMACMDFLUSH ;  /* 0x00000000000079b7 */ /* 0x0001e20000000000 */
[----:B-1----:R-:W-:Y:S04]  /*7240*/  DEPBAR.LE SB0, 0x1 ;  /* 0x000080400000791a */ /* 0x002fe80000000000 */
.L_x_120:
[----:B------:R-:W-:Y:S05]  /*7250*/  BSYNC.RECONVERGENT B0 ;  /* 0x0000000000007941 */ /* 0x000fea0003800200 */
.L_x_119:
[----:B------:R-:W-:Y:S01]  /*7260*/  BAR.SYNC.DEFER_BLOCKING 0x1, 0x80 ;  /* 0x0042000000007b1d */ /* 0x000fe20000010000 */
[----:B------:R-:W-:Y:S04]  /*7270*/  UIADD3 UR4, UPT, UPT, UR46, 0x1, URZ ;  /* 0x000000012e047890 */ /* 0x000fe8000fffe0ff */
[----:B------:R-:W-:Y:S04]  /*7280*/  UISETP.NE.AND UP0, UPT, UR4, 0x4, UPT ;  /* 0x000000040400788c */ /* 0x000fe8000bf05270 */
[----:B------:R-:W-:Y:S01]  /*7290*/  USEL UR44, UR4, URZ, UP0 ;  /* 0x000000ff042c7287 */ /* 0x000fe20008000000 */
[----:B------:R1:W-:Y:S01]  /*72a0*/  @P6 SYNCS.ARRIVE.TRANS64.RED.A1T0 RZ, [R20+URZ], RZ ;  /* 0x000000ff14ff69a7 */ /* 0x0003e200081004ff */
[----:B------:R-:W-:Y:S01]  /*72b0*/  BSSY B1, `(.L_x_121) ;  /* 0x0000017000017945 */ /* 0x000fe20003800000 */
[----:B------:R-:W3:Y:S02]  /*72c0*/  @P6 SYNCS.PHASECHK.TRANS64.TRYWAIT P0, [R6+URZ+0x80], R0 ;  /* 0x00008000060065a7 */ /* 0x000ee400080011ff */
[----:B---3--:R-:W-:Y:S01]  /*72d0*/  @P6 SEL R72, RZ, 0x1, !P0 ;  /* 0x00000001ff486807 */ /* 0x008fe20004000000 */
[----:B-1----:R-:W-:Y:S06]  /*72e0*/  @!P6 BRA `(.L_x_122) ;  /* 0x00000000004ce947 */ /* 0x002fec0003800000 */
        /* <DEDUP_REMOVED lines=9> */
[----:B------:R-:W-:Y:S04]  /*7380*/  SHF.L.U32 R5, R62, 0x1f, RZ ;  /* 0x0000001f3e057819 */ /* 0x000fe800000006ff */
[----:B------:R-:W1:Y:S02]  /*7390*/  SYNCS.PHASECHK.TRANS64.TRYWAIT P0, [R6+URZ+0x80], R5 ;  /* 0x00008005060075a7 */ /* 0x000e6400080011ff */
[----:B-1----:R-:W-:Y:S05]  /*73a0*/  @!P0 BRA `(.L_x_125) ;  /* 0x0000001c005c8947 */ /* 0x002fea0003800000 */
.L_x_124:
[----:B------:R-:W-:Y:S05]  /*73b0*/  BSYNC B0 ;  /* 0x0000000000007941 */ /* 0x000fea0003800000 */
.L_x_123:
[----:B------:R-:W-:Y:S02]  /*73c0*/  ISETP.NE.AND P0, PT, R73, RZ, PT ;  /* 0x000000ff4900720c */ /* 0x000fe40003f05270 */
[----:B------:R-:W-:Y:S11]  /*73d0*/  IADD3 R71, PT, PT, R71, 0x1, RZ ;  /* 0x0000000147477810 */ /* 0x000ff60007ffe0ff */
[----:B------:R3:W1:Y:S04]  /*73e0*/  @P0 LDS.128 R32, [R4] ;  /* 0x0000000004200984 */ /* 0x0006680000000c00 */
[----:B------:R3:W1:Y:S04]  /*73f0*/  @P0 LDS.128 R36, [R3+0x10] ;  /* 0x0000100003240984 */ /* 0x0006680000000c00 */
[----:B------:R3:W1:Y:S04]  /*7400*/  @P0 LDS.128 R40, [R2+0x20] ;  /* 0x0000200002280984 */ /* 0x0006680000000c00 */
[----:B------:R3:W1:Y:S02]  /*7410*/  @P0 LDS.128 R44, [R0+0x30] ;  /* 0x00003000002c0984 */ /* 0x0006640000000c00 */
.L_x_122:
[----:B------:R-:W-:Y:S05]  /*7420*/  BSYNC B1 ;  /* 0x0000000000017941 */ /* 0x000fea0003800000 */
.L_x_121:
[----:B---3--:R-:W-:Y:S05]  /*7430*/  VIADD R0, R25, 0x20 ;  /* 0x0000002019007836 */ /* 0x008fea0000000000 */
[----:B------:R-:W-:Y:S04]  /*7440*/  SHF.R.U32.HI R0, RZ, 0x15, R0 ;  /* 0x00000015ff007819 */ /* 0x000fe80000011600 */
[----:B------:R-:W-:Y:S11]  /*7450*/  LOP3.LUT P0, RZ, R0, 0x3, R52, 0x48, !PT ;  /* 0x0000000300ff7812 */ /* 0x000ff60007804834 */
[----:B------:R-:W-:Y:S02]  /*7460*/  @!UPT UIADD3 URZ, UPT, UPT, URZ, URZ, URZ ;  /* 0x000000fffffff290 */ /* 0x000fe4000fffe0ff */
[----:B------:R-:W-:Y:S05]  /*7470*/  @!P0 BRA `(.L_x_126) ;  /* 0x0000000000408947 */ /* 0x000fea0003800000 */
[----:B------:R-:W1:Y:S01]  /*7480*/  LDCU.64 UR8, c[0x4][0x70] ;  /* 0x01000e00ff0877ac */ /* 0x000e620008000a00 */
[----:B------:R-:W-:Y:S01]  /*7490*/  MOV R3, 0x0 ;  /* 0x0000000000037802 */ /* 0x000fe20000000f00 */
[----:B------:R-:W-:Y:S02]  /*74a0*/  HFMA2 R12, -RZ, RZ, 0, 5.9604644775390625e-08 ;  /* 0x00000001ff0c7431 */ /* 0x000fe400000001ff */
[----:B----4-:R-:W-:Y:S02]  /*74b0*/  IMAD.MOV.U32 R8, RZ, RZ, 0x192 ;  /* 0x00000192ff087424 */ /* 0x010fe400078e00ff */
[----:B------:R-:W-:Y:S01]  /*74c0*/  IMAD.MOV.U32 R13, RZ, RZ, RZ ;  /* 0x000000ffff0d7224 */ /* 0x000fe200078e00ff */
[----:B------:R-:W3:Y:S01]  /*74d0*/  LDCU.64 UR6, c[0x4][0x78] ;  /* 0x01000f00ff0677ac */ /* 0x000ee20008000a00 */
[----:B------:R-:W4:Y:S01]  /*74e0*/  LDC.64 R2, c[0x4][R3] ;  /* 0x0100000003027b82 */ /* 0x000f220000000a00 */
        /* <DEDUP_REMOVED lines=9> */
.L_x_126:
[----:B------:R-:W-:Y:S05]  /*7580*/  WARPSYNC.ALL ;  /* 0x0000000000007948 */ /* 0x000fea0003800000 */
[----:B------:R-:W-:Y:S01]  /*7590*/  R2UR UR4, R25 ;  /* 0x00000000190472ca */ /* 0x000fe200000e0000 */
[----:B------:R-:W-:Y:S01]  /*75a0*/  BSSY.RECONVERGENT B0, `(.L_x_127) ;  /* 0x0000040000007945 */ /* 0x000fe20003800200 */
[----:B------:R-:W-:Y:S02]  /*75b0*/  ISETP.NE.AND P6, PT, R68, RZ, PT ;  /* 0x000000ff4400720c */ /* 0x000fe40003fc5270 */
[----:B------:R-:W-:Y:S02]  /*75c0*/  ISETP.NE.AND P0, PT, R67, RZ, PT ;  /* 0x000000ff4300720c */ /* 0x000fe40003f05270 */
[----:B------:R-:W-:Y:S07]  /*75d0*/  MOV R20, UR44 ;  /* 0x0000002c00147c02 */ /* 0x000fee0008000f00 */
[----:B-1--4-:R-:W1:Y:S02]  /*75e0*/  LDTM.x16 R4, tmem[UR4+0x20] ;  /* 0x00002004000479ee */ /* 0x012e640008240000 */
[----:B------:R-:W-:Y:S04]  /*75f0*/  @P6 LEA R20, R20, UR45, 0x3 ;  /* 0x0000002d14146c11 */ /* 0x000fe8000f8e18ff */
[----:B------:R-:W-:Y:S04]  /*7600*/  @P6 IADD3 R20, PT, PT, R20, 0xa0, RZ ;  /* 0x000000a014146810 */ /* 0x000fe80007ffe0ff */
[----:B------:R-:W-:Y:S01]  /*7610*/  @P6 PRMT R20, R70, 0x654, R20 ;  /* 0x0000065446146816 */ /* 0x000fe20000000014 */
[C---:B-1----:R-:W-:Y:S01]  /*7620*/  FMUL R0, R24.reuse, R4 ;  /* 0x0000000418007220 */ /* 0x042fe20000400000 */
        /* <DEDUP_REMOVED lines=34> */
[----:B------:R-:W-:Y:S02]  /*7850*/  LEA R0, R71, UR45, 0x3 ;  /* 0x0000002d47007c11 */ /* 0x000fe4000f8e18ff */
[----:B------:R-:W-:Y:S02]  /*7860*/  @P6 SHF.L.U32 R2, R62, 0x1f, RZ ;  /* 0x0000001f3e026819 */ /* 0x000fe400000006ff */
        /* <DEDUP_REMOVED lines=10> */
[----:B------:R-:W-:Y:S02]  /*7910*/  UIADD3 UR9, UPT, UPT, UR49, 0x20, URZ ;  /* 0x0000002031097890 */ /* 0x000fe4000fffe0ff */
[----:B------:R-:W-:Y:S01]  /*7920*/  UIADD3 UR8, UPT, UPT, UR45, 0x4200, URZ ;  /* 0x000042002d087890 */ /* 0x000fe2000fffe0ff */
[----:B------:R-:W-:Y:S01]  /*7930*/  UMOV UR10, UR50 ;  /* 0x00000032000a7c82 */ /* 0x000fe20008000000 */
[----:B------:R-:W-:Y:S01]  /*7940*/  UMOV UR11, UR36 ;  /* 0x00000024000b7c82 */ /* 0x000fe20008000000 */
[----:B---3--:R-:W-:Y:S04]  /*7950*/  UIADD3 UR4, UP0, UPT, UR6, 0x680, URZ ;  /* 0x0000068006047890 */ /* 0x008fe8000ff1e0ff */
[----:B------:R-:W-:Y:S09]  /*7960*/  UIADD3.X UR5, UPT, UPT, URZ, UR7, URZ, UP0, !UPT ;  /* 0x00000007ff057290 */ /* 0x000ff200087fe4ff */
[----:B------:R3:W-:Y:S01]  /*7970*/  UTMASTG.3D [UR8], [UR4] ;  /* 0x00000008040073b5 */ /* 0x0007e20008010000 */
[----:B------:R0:W-:Y:S01]  /*7980*/  UTMACMDFLUSH ;  /* 0x00000000000079b7 */ /* 0x0001e20000000000 */
[----:B---3--:R-:W-:Y:S04]  /*7990*/  DEPBAR.LE SB0, 0x1 ;  /* 0x000080400000791a */ /* 0x008fe80000000000 */
.L_x_128:
[----:B------:R-:W-:Y:S05]  /*79a0*/  BSYNC.RECONVERGENT B0 ;  /* 0x0000000000007941 */ /* 0x000fea0003800200 */
.L_x_127:
[----:B------:R-:W-:Y:S01]  /*79b0*/  BAR.SYNC.DEFER_BLOCKING 0x1, 0x80 ;  /* 0x0042000000007b1d */ /* 0x000fe20000010000 */
[----:B------:R-:W-:Y:S04]  /*79c0*/  UIADD3 UR4, UPT, UPT, UR44, 0x1, URZ ;  /* 0x000000012c047890 */ /* 0x000fe8000fffe0ff */
[----:B------:R-:W-:Y:S04]  /*79d0*/  UISETP.NE.AND UP0, UPT, UR4, 0x4, UPT ;  /* 0x000000040400788c */ /* 0x000fe8000bf05270 */
[----:B------:R-:W-:Y:S01]  /*79e0*/  USEL UR46, UR4, URZ, UP0 ;  /* 0x000000ff042e7287 */ /* 0x000fe20008000000 */
[----:B------:R3:W-:Y:S01]  /*79f0*/  @P6 SYNCS.ARRIVE.TRANS64.RED.A1T0 RZ, [R20+URZ], RZ ;  /* 0x000000ff14ff69a7 */ /* 0x0007e200081004ff */
[----:B------:R-:W-:Y:S01]  /*7a00*/  BSSY B1, `(.L_x_129) ;  /* 0x0000017000017945 */ /* 0x000fe20003800000 */
[----:B------:R-:W4:Y:S02]  /*7a10*/  @P6 SYNCS.PHASECHK.TRANS64.TRYWAIT P0, [R0+URZ+0x80], R2 ;  /* 0x00008002000065a7 */ /* 0x000f2400080011ff */
[----:B----4-:R-:W-:Y:S01]  /*7a20*/  @P6 SEL R72, RZ, 0x1, !P0 ;  /* 0x00000001ff486807 */ /* 0x010fe20004000000 */
[----:B---3--:R-:W-:Y:S06]  /*7a30*/  @!P6 BRA `(.L_x_130) ;  /* 0x00000000004ce947 */ /* 0x008fec0003800000 */
[----:B------:R-:W-:Y:S01]  /*7a40*/  ISETP.NE.AND P0, PT, R72, RZ, PT ;  /* 0x000000ff4800720c */ /* 0x000fe20003f05270 */
[----:B------:R-:W-:Y:S01]  /*7a50*/  BSSY B0, `(.L_x_131) ;  /* 0x000000b000007945 */ /* 0x000fe20003800000 */
[----:B------:R-:W-:Y:S11]  /*7a60*/  ISETP.NE.AND P1, PT, R73, RZ, PT ;  /* 0x000000ff4900720c */ /* 0x000ff60003f25270 */
[----:B------:R-:W-:Y:S02]  /*7a70*/  @!UPT UIADD3 URZ, UPT, UPT, URZ, URZ, URZ ;  /* 0x000000fffffff290 */ /* 0x000fe4000fffe0ff */
[C---:B-1----:R-:W-:Y:S01]  /*7a80*/  @P1 IMAD R4, R71.reuse, 0x2000, R65 ;  /* 0x0000200047041824 */ /* 0x042fe200078e0241 */
[C---:B------:R-:W-:Y:S01]  /*7a90*/  @P1 LEA R2, R71.reuse, R63, 0xd ;  /* 0x0000003f47021211 */ /* 0x040fe200078e68ff */
[C---:B------:R-:W-:Y:S02]  /*7aa0*/  @P1 IMAD R3, R71.reuse, 0x2000, R64 ;  /* 0x0000200047031824 */ /* 0x040fe400078e0240 */
[----:B------:R-:W-:Y:S01]  /*7ab0*/  @P1 IMAD R71, R71, 0x2000, R59 ;  /* 0x0000200047471824 */ /* 0x000fe200078e023b */
[----:B------:R-:W-:Y:S06]  /*7ac0*/  @P0 BRA `(.L_x_132) ;  /* 0x00000000000c0947 */ /* 0x000fec0003800000 */
[----:B------:R-:W-:Y:S04]  /*7ad0*/  SHF.L.U32 R5, R62, 0x1f, RZ ;  /* 0x0000001f3e057819 */ /* 0x000fe800000006ff */
[----:B------:R-:W1:Y:S02]  /*7ae0*/  SYNCS.PHASECHK.TRANS64.TRYWAIT P0, [R0+URZ+0x80], R5 ;  /* 0x00008005000075a7 */ /* 0x000e6400080011ff */
[----:B-1----:R-:W-:Y:S05]  /*7af0*/  @!P0 BRA `(.L_x_133) ;  /* 0x00000014009c8947 */ /* 0x002fea0003800000 */
.L_x_132:
[----:B------:R-:W-:Y:S05]  /*7b00*/  BSYNC B0 ;  /* 0x0000000000007941 */ /* 0x000fea0003800000 */
.L_x_131:
[----:B------:R-:W-:Y:S11]  /*7b10*/  ISETP.NE.AND P0, PT, R73, RZ, PT ;  /* 0x000000ff4900720c */ /* 0x000ff60003f05270 */
[----:B------:R-:W-:Y:S02]  /*7b20*/  @!UPT UIADD3 URZ, UPT, UPT, URZ, URZ, URZ ;  /* 0x000000fffffff290 */ /* 0x000fe4000fffe0ff */
[----:B------:R3:W4:Y:S04]  /*7b30*/  @P0 LDS.128 R32, [R4] ;  /* 0x0000000004200984 */ /* 0x0007280000000c00 */
[----:B------:R3:W1:Y:S04]  /*7b40*/  @P0 LDS.128 R36, [R3+0x10] ;  /* 0x0000100003240984 */ /* 0x0006680000000c00 */
[----:B------:R3:W1:Y:S04]  /*7b50*/  @P0 LDS.128 R40, [R2+0x20] ;  /* 0x0000200002280984 */ /* 0x0006680000000c00 */
[----:B------:R3:W1:Y:S02]  /*7b60*/  @P0 LDS.128 R44, [R71+0x30] ;  /* 0x00003000472c0984 */ /* 0x0006640000000c00 */
.L_x_130:
[----:B------:R-:W-:Y:S05]  /*7b70*/  BSYNC B1 ;  /* 0x0000000000017941 */ /* 0x000fea0003800000 */
.L_x_129:
        /* <DEDUP_REMOVED lines=21> */
.L_x_134:
[----:B------:R-:W-:Y:S01]  /*7cd0*/  ISETP.NE.AND P0, PT, R67, RZ, PT ;  /* 0x000000ff4300720c */ /* 0x000fe20003f05270 */
[----:B------:R-:W-:Y:S05]  /*7ce0*/  WARPSYNC.ALL ;  /* 0x0000000000007948 */ /* 0x000fea0003800000 */
[----:B------:R-:W-:Y:S01]  /*7cf0*/  R2UR UR4, R25 ;  /* 0x00000000190472ca */ /* 0x000fe200000e0000 */
[----:B------:R-:W1:Y:S01]  /*7d00*/  S2UR UR5, SR_CgaCtaId ;  /* 0x00000000000579c3 */ /* 0x000e620000008800 */
[----:B------:R-:W-:Y:S11]  /*7d10*/  BSSY.RECONVERGENT B0, `(.L_x_135) ;  /* 0x000003e000007945 */ /* 0x000ff60003800200 */
[----:B---3--:R-:W3:Y:S01]  /*7d20*/  LDTM.x16 R4, tmem[UR4+0x30] ;  /* 0x00003004000479ee */ /* 0x008ee20008240000 */
[----:B------:R-:W-:Y:S01]  /*7d30*/  R2UR UR4, R69 ;  /* 0x00000000450472ca */ /* 0x000fe200000e0000 */
[----:B------:R-:W-:Y:S11]  /*7d40*/  NOP ;  /* 0x0000000000007918 */ /* 0x000ff60000000000 */
[----:B------:R-:W-:Y:S01]  /*7d50*/  @!UPT UIADD3 URZ, UPT, UPT, URZ, URZ, URZ ;  /* 0x000000fffffff290 */ /* 0x000fe2000fffe0ff */
[----:B------:R-:W-:Y:S01]  /*7d60*/  UIADD3 UR4, UPT, UPT, UR4, 0x110, URZ ;  /* 0x0000011004047890 */ /* 0x000fe2000fffe0ff */
[C---:B---3--:R-:W-:Y:S03]  /*7d70*/  FMUL R0, R24.reuse, R4 ;  /* 0x0000000418007220 */ /* 0x048fe60000400000 */
[----:B-1----:R-:W-:Y:S01]  /*7d80*/  UPRMT UR4, UR5, 0x654, UR4 ;  /* 0x0000065405047896 */ /* 0x002fe20008000004 */
[C---:B------:R-:W-:Y:S01]  /*7d90*/  FMUL R2, R24.reuse, R5 ;  /* 0x0000000518027220 */ /* 0x040fe20000400000 */
[C---:B------:R-:W-:Y:S01]  /*7da0*/  FMUL R3, R24.reuse, R6 ;  /* 0x0000000618037220 */ /* 0x040fe20000400000 */
[C---:B----4-:R-:W-:Y:S01]  /*7db0*/  FFMA R28, R27.reuse, R32, R0 ;  /* 0x000000201b1c7223 */ /* 0x050fe20000000000 */
        /* <DEDUP_REMOVED lines=16> */
[----:B------:R-:W-:Y:S01]  /*7ec0*/  SYNCS.ARRIVE.TRANS64.RED.A1T0 RZ, [UR4], RZ ;  /* 0x000000ffffff79a7 */ /* 0x000fe20008100404 */
[----:B------:R1:W-:Y:S01]  /*7ed0*/  STS.128 [R65+0x6000], R28 ;  /* 0x0060001c41007388 */ /* 0x0003e20000000c00 */
        /* <DEDUP_REMOVED lines=33> */
.L_x_136:
[----:B------:R-:W-:Y:S05]  /*80f0*/  BSYNC.RECONVERGENT B0 ;  /* 0x0000000000007941 */ /* 0x000fea0003800200 */
.L_x_135:
[----:B------:R-:W-:Y:S01]  /*8100*/  BAR.SYNC.DEFER_BLOCKING 0x1, 0x80 ;  /* 0x0042000000007b1d */ /* 0x000fe20000010000 */
[----:B------:R-:W-:Y:S01]  /*8110*/  UISETP.NE.AND UP0, UPT, UR47, -0x4, UPT ;  /* 0xfffffffc2f00788c */ /* 0x000fe2000bf05270 */
[----:B------:R-:W-:Y:S08]  /*8120*/  IADD3 R22, PT, PT, R22, 0x1, RZ ;  /* 0x0000000116167810 */ /* 0x000ff00007ffe0ff */
[----:B------:R-:W-:Y:S05]  /*8130*/  BRA.U !UP0, `(.L_x_137) ;  /* 0x0000000108247547 */ /* 0x000fea000b800000 */
[----:B------:R-:W-:Y:S01]  /*8140*/  ISETP.NE.AND P0, PT, R68, RZ, PT ;  /* 0x000000ff4400720c */ /* 0x000fe20003f05270 */
[----:B------:R-:W-:Y:S01]  /*8150*/  IMAD.U32 R0, RZ, RZ, UR46 ;  /* 0x0000002eff007e24 */ /* 0x000fe2000f8e00ff */
[----:B------:R-:W-:Y:S04]  /*8160*/  UIADD3 UR4, UPT, UPT, UR46, 0x1, URZ ;  /* 0x000000012e047890 */ /* 0x000fe8000fffe0ff */
[----:B------:R-:W-:Y:S04]  /*8170*/  UISETP.NE.AND UP0, UPT, UR4, 0x4, UPT ;  /* 0x000000040400788c */ /* 0x000fe8000bf05270 */
[----:B------:R-:W-:Y:S03]  /*8180*/  USEL UR46, UR4, URZ, UP0 ;  /* 0x000000ff042e7287 */ /* 0x000fe60008000000 */
[----:B------:R-:W-:Y:S05]  /*8190*/  @P0 LEA R0, R0, UR45, 0x3 ;  /* 0x0000002d00000c11 */ /* 0x000fea000f8e18ff */
[----:B------:R-:W-:Y:S05]  /*81a0*/  @P0 VIADD R0, R0, 0xa0 ;  /* 0x000000a000000836 */ /* 0x000fea0000000000 */
[----:B------:R-:W-:Y:S04]  /*81b0*/  @P0 PRMT R0, R70, 0x654, R0 ;  /* 0x0000065446000816 */ /* 0x000fe80000000000 */
[----:B------:R3:W-:Y:S03]  /*81c0*/  @P0 SYNCS.ARRIVE.TRANS64.RED.A1T0 RZ, [R0+URZ], RZ ;  /* 0x000000ff00ff09a7 */ /* 0x0007e600081004ff */
.L_x_137:
[----:B------:R-:W-:Y:S01]  /*81d0*/  R2UR UR5, R53 ;  /* 0x00000000350572ca */ /* 0x000fe200000e0000 */
[----:B------:R-:W-:Y:S01]  /*81e0*/  UISETP.NE.AND UP0, UPT, UR61, URZ, UPT ;  /* 0x000000ff3d00728c */ /* 0x000fe2000bf05270 */
[----:B------:R-:W-:Y:S01]  /*81f0*/  R2UR UR4, R54 ;  /* 0x00000000360472ca */ /* 0x000fe200000e0000 */
[----:B------:R-:W-:Y:S01]  /*8200*/  UIADD3 UR47, UPT, UPT, UR47, 0x4, URZ ;  /* 0x000000042f2f7890 */ /* 0x000fe2000fffe0ff */
[----:B------:R-:W-:Y:S01]  /*8210*/  ISETP.NE.AND P0, PT, R58, 0x2, PT ;  /* 0x000000023a00780c */ /* 0x000fe20003f05270 */
[----:B------:R-:W-:Y:S01]  /*8220*/  UMOV UR36, UR60 ;  /* 0x0000003c00247c82 */ /* 0x000fe20008000000 */
[----:B------:R-:W-:Y:S02]  /*8230*/  ISETP.NE.AND P1, PT, R22, 0x4, PT ;  /* 0x000000041600780c */ /* 0x000fe40003f25270 */
[----:B------:R-:W-:Y:S02]  /*8240*/  SEL R2, RZ, 0x1, P0 ;  /* 0x00000001ff027807 */ /* 0x000fe40000000000 */
[----:B---3--:R-:W-:Y:S02]  /*8250*/  SEL R0, RZ, 0x1, P1 ;  /* 0x00000001ff007807 */ /* 0x008fe40000800000 */
[----:B------:R-:W-:Y:S01]  /*8260*/  LOP3.LUT R60, R60, R2, RZ, 0x3c, !PT ;  /* 0x000000023c3c7212 */ /* 0x000fe200078e3cff */
[----:B------:R-:W-:Y:S01]  /*8270*/  UIADD3 UR20, UPT, UPT, UR37, UR5, URZ ;  /* 0x0000000525147290 */ /* 0x000fe2000fffe0ff */
[----:B------:R-:W-:Y:S01]  /*8280*/  LOP3.LUT R61, R61, R0, RZ, 0x3c, !PT ;  /* 0x000000003d3d7212 */ /* 0x000fe200078e3cff */
[----:B------:R-:W-:Y:S01]  /*8290*/  UIADD3 UR16, UPT, UPT, UR38, UR4, URZ ;  /* 0x0000000426107290 */ /* 0x000fe2000fffe0ff */
[----:B------:R-:W-:Y:S02]  /*82a0*/  SEL R58, R58, RZ, P0 ;  /* 0x000000ff3a3a7207 */ /* 0x000fe40000000000 */
[----:B------:R-:W-:Y:S01]  /*82b0*/  SEL R22, R22, RZ, P1 ;  /* 0x000000ff16167207 */ /* 0x000fe20000800000 */
[----:B------:R-:W-:Y:S08]  /*82c0*/  BRA.U UP0, `(.L_x_138) ;  /* 0xffffffd100e47547 */ /* 0x000ff0000b83ffff */
[----:B------:R-:W-:-:S13]  /*82d0*/  R2UR UR4, R55 ;  /* 0x00000000370472ca */ /* 0x000fda00000e0000 */
[----:B------:R-:W-:-:S09]  /*82e0*/  UISETP.NE.AND UP0, UPT, UR4, URZ, UPT ;  /* 0x000000ff0400728c */ /* 0x000fd2000bf05270 */
[----:B------:R-:W-:Y:S05]  /*82f0*/  BRA.U !UP0, `(.L_x_139) ;  /* 0x0000000108487547 */ /* 0x000fea000b800000 */
[----:B------:R-:W3:Y:S02]  /*8300*/  LDCU.64 UR4, c[0x0][0x890] ;  /* 0x00011200ff0477ac */ /* 0x000ee40008000a00 */
[----:B---3--:R-:W-:-:S04]  /*8310*/  UISETP.NE.U32.AND UP0, UPT, UR4, URZ, UPT ;  /* 0x000000ff0400728c */ /* 0x008fc8000bf05070 */
[----:B------:R-:W-:-:S09]  /*8320*/  UISETP.NE.AND.EX UP0, UPT, UR5, URZ, UPT, UP0 ;  /* 0x000000ff0500728c */ /* 0x000fd2000bf05300 */
[----:B------:R-:W-:Y:S05]  /*8330*/  BRA.U UP0, `(.L_x_140) ;  /* 0x00000001000c7547 */ /* 0x000fea000b800000 */
[----:B------:R-:W-:-:S13]  /*8340*/  FSETP.NEU.AND P0, PT, R27, RZ, PT ;  /* 0x000000ff1b00720b */ /* 0x000fda0003f0d000 */
[----:B------:R-:W-:Y:S05]  /*8350*/  @!P0 EXIT ;  /* 0x000000000000894d */ /* 0x000fea0003800000 */
[----:B------:R-:W-:Y:S05]  /*8360*/  BRA `(.L_x_139) ;  /* 0x00000000002c7947 */ /* 0x000fea0003800000 */
.L_x_140:
[----:B------:R-:W-:Y:S01]  /*8370*/  ISETP.NE.AND P0, PT, R57, RZ, PT ;  /* 0x000000ff3900720c */ /* 0x000fe20003f05270 */
[----:B------:R-:W-:-:S12]  /*8380*/  BSSY.RECONVERGENT B0, `(.L_x_139) ;  /* 0x0000009000007945 */ /* 0x000fd80003800200 */
[----:B------:R-:W-:Y:S05]  /*8390*/  @P0 BRA `(.L_x_141) ;  /* 0x0000000000140947 */ /* 0x000fea0003800000 */
[----:B------:R-:W3:Y:S02]  /*83a0*/  LDCU.64 UR4, c[0x0][0x888] ;  /* 0x00011100ff0477ac */ /* 0x000ee40008000a00 */
[----:B---3--:R-:W-:-:S04]  /*83b0*/  ISETP.NE.U32.AND P0, PT, RZ, UR4, PT ;  /* 0x00000004ff007c0c */ /* 0x008fc8000bf05070 */
[----:B------:R-:W-:-:S13]  /*83c0*/  ISETP.NE.AND.EX P0, PT, RZ, UR5, PT, P0 ;  /* 0x00000005ff007c0c */ /* 0x000fda000bf05300 */
[----:B------:R-:W-:Y:S05]  /*83d0*/  @!P0 EXIT ;  /* 0x000000000000894d */ /* 0x000fea0003800000 */
[----:B------:R-:W-:Y:S05]  /*83e0*/  BRA `(.L_x_142) ;  /* 0x0000000000087947 */ /* 0x000fea0003800000 */
.L_x_141:
[----:B------:R-:W-:-:S13]  /*83f0*/  FSETP.NEU.AND P0, PT, R27, RZ, PT ;  /* 0x000000ff1b00720b */ /* 0x000fda0003f0d000 */
[----:B------:R-:W-:Y:S05]  /*8400*/  @!P0 EXIT ;  /* 0x000000000000894d */ /* 0x000fea0003800000 */
.L_x_142:
[----:B------:R-:W-:Y:S05]  /*8410*/  BSYNC.RECONVERGENT B0 ;  /* 0x0000000000007941 */ /* 0x000fea0003800200 */
.L_x_139:
[----:B------:R-:W3:Y:S01]  /*8420*/  S2UR UR5, SR_CgaCtaId ;  /* 0x00000000000579c3 */ /* 0x000ee20000008800 */
[----:B------:R-:W-:Y:S01]  /*8430*/  ULEA UR4, UR46, UR45, 0x3 ;  /* 0x0000002d2e047291 */ /* 0x000fe2000f8e18ff */
[----:B------:R-:W-:-:S04]  /*8440*/  DEPBAR.LE SB0, 0x0 ;  /* 0x000080000000791a */ /* 0x000fc80000000000 */
[----:B------:R-:W-:-:S04]  /*8450*/  UIADD3 UR4, UPT, UPT, UR4, 0xa0, URZ ;  /* 0x000000a004047890 */ /* 0x000fc8000fffe0ff */
[----:B---3--:R-:W-:-:S09]  /*8460*/  UPRMT UR4, UR5, 0x654, UR4 ;  /* 0x0000065405047896 */ /* 0x008fd20008000004 */
[----:B------:R-:W-:Y:S01]  /*8470*/  SYNCS.ARRIVE.TRANS64.RED.A1T0 RZ, [UR4], RZ ;  /* 0x000000ffffff79a7 */ /* 0x000fe20008100404 */
[----:B------:R-:W-:Y:S05]  /*8480*/  EXIT ;  /* 0x000000000000794d */ /* 0x000fea0003800000 */
.L_x_25:
[----:B--2---:R2:W3:Y:S02]  /*8490*/  SYNCS.PHASECHK.TRANS64.TRYWAIT P0, [R0+URZ+0x140], R2 ;  /* 0x00014002000075a7 */ /* 0x0044e400080011ff */
[----:B---3--:R-:W-:Y:S05]  /*84a0*/  @!P0 NANOSLEEP.SYNCS 0x989680 ;  /* 0x009896800000895d */ /* 0x008fea0003900000 */
[----:B------:R-:W3:Y:S02]  /*84b0*/  @!P0 SYNCS.PHASECHK.TRANS64 P0, [R0+URZ+0x140], R2 ;  /* 0x00014002000085a7 */ /* 0x000ee400080010ff */
[----:B---3--:R-:W-:Y:S05]  /*84c0*/  @!P0 BRA `(.L_x_25) ;  /* 0xfffffffc00f08947 */ /* 0x008fea000383ffff */
[----:B------:R-:W-:Y:S05]  /*84d0*/  BRA `(.L_x_143) ;  /* 0xffffff9400887947 */ /* 0x000fea000383ffff */
.L_x_28:
[----:B--2---:R-:W-:-:S07]  /*84e0*/  MOV R0, UR33 ;  /* 0x0000002100007c02 */ /* 0x004fce0008000f00 */
.L_x_144:
[----:B--2---:R2:W3:Y:S02]  /*84f0*/  SYNCS.PHASECHK.TRANS64.TRYWAIT P0, [R0+URZ+0x40], R3 ;  /* 0x00004003000075a7 */ /* 0x0044e400080011ff */
[----:B---3--:R-:W-:Y:S05]  /*8500*/  @!P0 NANOSLEEP.SYNCS 0x989680 ;  /* 0x009896800000895d */ /* 0x008fea0003900000 */
[----:B------:R-:W3:Y:S02]  /*8510*/  @!P0 SYNCS.PHASECHK.TRANS64 P0, [R0+URZ+0x40], R3 ;  /* 0x00004003000085a7 */ /* 0x000ee400080010ff */
[----:B---3--:R-:W-:Y:S05]  /*8520*/  @!P0 BRA `(.L_x_144) ;  /* 0xfffffffc00f08947 */ /* 0x008fea000383ffff */
[----:B------:R-:W-:Y:S05]  /*8530*/  BRA `(.L_x_27) ;  /* 0xffffff9400c87947 */ /* 0x000fea000383ffff */
.L_x_35:
[----:B-1----:R-:W-:-:S07]  /*8540*/  MOV R0, UR17 ;  /* 0x0000001100007c02 */ /* 0x002fce0008000f00 */
.L_x_145:
[----:B-1----:R1:W2:Y:S02]  /*8550*/  SYNCS.PHASECHK.TRANS64.TRYWAIT P0, [R0+URZ+0x40], R3 ;  /* 0x00004003000075a7 */ /* 0x0022a400080011ff */
[----:B--2---:R-:W-:Y:S05]  /*8560*/  @!P0 NANOSLEEP.SYNCS 0x989680 ;  /* 0x009896800000895d */ /* 0x004fea0003900000 */
[----:B------:R-:W2:Y:S02]  /*8570*/  @!P0 SYNCS.PHASECHK.TRANS64 P0, [R0+URZ+0x40], R3 ;  /* 0x00004003000085a7 */ /* 0x000ea400080010ff */
[----:B--2---:R-:W-:Y:S05]  /*8580*/  @!P0 BRA `(.L_x_145) ;  /* 0xfffffffc00f08947 */ /* 0x004fea000383ffff */
[----:B------:R-:W-:Y:S05]  /*8590*/  BRA `(.L_x_34) ;  /* 0xffffff9800887947 */ /* 0x000fea000383ffff */
.L_x_40:
[----:B-1----:R1:W2:Y:S02]  /*85a0*/  SYNCS.PHASECHK.TRANS64.TRYWAIT P0, [R3+URZ+0xd0], R0 ;  /* 0x0000d000030075a7 */ /* 0x0022a400080011ff */
[----:B--2---:R-:W-:Y:S05]  /*85b0*/  @!P0 NANOSLEEP.SYNCS 0x989680 ;  /* 0x009896800000895d */ /* 0x004fea0003900000 */
[----:B------:R-:W2:Y:S02]  /*85c0*/  @!P0 SYNCS.PHASECHK.TRANS64 P0, [R3+URZ+0xd0], R0 ;  /* 0x0000d000030085a7 */ /* 0x000ea400080010ff */
[----:B--2---:R-:W-:Y:S05]  /*85d0*/  @!P0 BRA `(.L_x_40) ;  /* 0xfffffffc00f08947 */ /* 0x004fea000383ffff */
[----:B------:R-:W-:Y:S05]  /*85e0*/  BRA `(.L_x_146) ;  /* 0xffffff9c00287947 */ /* 0x000fea000383ffff */
.L_x_44:
[----:B------:R-:W-:-:S07]  /*85f0*/  MOV R0, UR4 ;  /* 0x0000000400007c02 */ /* 0x000fce0008000f00 */
.L_x_147:
[----:B-1----:R1:W2:Y:S02]  /*8600*/  SYNCS.PHASECHK.TRANS64.TRYWAIT P0, [R0+URZ], R2 ;  /* 0x00000002000075a7 */ /* 0x0022a400080011ff */
[----:B--2---:R-:W-:Y:S05]  /*8610*/  @!P0 NANOSLEEP.SYNCS 0x989680 ;  /* 0x009896800000895d */ /* 0x004fea0003900000 */
[----:B------:R-:W2:Y:S02]  /*8620*/  @!P0 SYNCS.PHASECHK.TRANS64 P0, [R0+URZ], R2 ;  /* 0x00000002000085a7 */ /* 0x000ea400080010ff */
[----:B--2---:R-:W-:Y:S05]  /*8630*/  @!P0 BRA `(.L_x_147) ;  /* 0xfffffffc00f08947 */ /* 0x004fea000383ffff */
[----:B------:R-:W-:Y:S05]  /*8640*/  BRA `(.L_x_148) ;  /* 0xffffffa000d47947 */ /* 0x000fea000383ffff */
.L_x_45:
[----:B------:R-:W-:-:S07]  /*8650*/  MOV R0, UR5 ;  /* 0x0000000500007c02 */ /* 0x000fce0008000f00 */
.L_x_149:
[----:B-1----:R1:W2:Y:S02]  /*8660*/  SYNCS.PHASECHK.TRANS64.TRYWAIT P0, [R0+URZ], R3 ;  /* 0x00000003000075a7 */ /* 0x0022a400080011ff */
[----:B--2---:R-:W-:Y:S05]  /*8670*/  @!P0 NANOSLEEP.SYNCS 0x989680 ;  /* 0x009896800000895d */ /* 0x004fea0003900000 */
[----:B------:R-:W2:Y:S02]  /*8680*/  @!P0 SYNCS.PHASECHK.TRANS64 P0, [R0+URZ], R3 ;  /* 0x00000003000085a7 */ /* 0x000ea400080010ff */
[----:B--2---:R-:W-:Y:S05]  /*8690*/  @!P0 BRA `(.L_x_149) ;  /* 0xfffffffc00f08947 */ /* 0x004fea000383ffff */
[----:B------:R-:W-:Y:S05]  /*86a0*/  BRA `(.L_x_150) ;  /* 0xffffffa000e07947 */ /* 0x000fea000383ffff */
.L_x_46:
[----:B------:R-:W-:-:S07]  /*86b0*/  MOV R0, UR5 ;  /* 0x0000000500007c02 */ /* 0x000fce0008000f00 */
.L_x_151:
[----:B-1----:R1:W2:Y:S02]  /*86c0*/  SYNCS.PHASECHK.TRANS64.TRYWAIT P0, [R0+URZ], R3 ;  /* 0x00000003000075a7 */ /* 0x0022a400080011ff */
[----:B--2---:R-:W-:Y:S05]  /*86d0*/  @!P0 NANOSLEEP.SYNCS 0x989680 ;  /* 0x009896800000895d */ /* 0x004fea0003900000 */
[----:B------:R-:W2:Y:S02]  /*86e0*/  @!P0 SYNCS.PHASECHK.TRANS64 P0, [R0+URZ], R3 ;  /* 0x00000003000085a7 */ /* 0x000ea400080010ff */
[----:B--2---:R-:W-:Y:S05]  /*86f0*/  @!P0 BRA `(.L_x_151) ;  /* 0xfffffffc00f08947 */ /* 0x004fea000383ffff */
[----:B------:R-:W-:Y:S05]  /*8700*/  BRA `(.L_x_152) ;  /* 0xffffffa000ec7947 */ /* 0x000fea000383ffff */
.L_x_47:
[----:B------:R-:W-:-:S07]  /*8710*/  MOV R0, UR5 ;  /* 0x0000000500007c02 */ /* 0x000fce0008000f00 */
.L_x_153:
[----:B-1----:R1:W2:Y:S02]  /*8720*/  SYNCS.PHASECHK.TRANS64.TRYWAIT P0, [R0+URZ], R3 ;  /* 0x00000003000075a7 */ /* 0x0022a400080011ff */
[----:B--2---:R-:W-:Y:S05]  /*8730*/  @!P0 NANOSLEEP.SYNCS 0x989680 ;  /* 0x009896800000895d */ /* 0x004fea0003900000 */
[----:B------:R-:W2:Y:S02]  /*8740*/  @!P0 SYNCS.PHASECHK.TRANS64 P0, [R0+URZ], R3 ;  /* 0x00000003000085a7 */ /* 0x000ea400080010ff */
[----:B--2---:R-:W-:Y:S05]  /*8750*/  @!P0 BRA `(.L_x_153) ;  /* 0xfffffffc00f08947 */ /* 0x004fea000383ffff */
[----:B------:R-:W-:Y:S05]  /*8760*/  BRA `(.L_x_154) ;  /* 0xffffffa000f87947 */ /* 0x000fea000383ffff */
.L_x_48:
[----:B------:R-:W-:-:S07]  /*8770*/  MOV R0, UR5 ;  /* 0x0000000500007c02 */ /* 0x000fce0008000f00 */
.L_x_155:
[----:B-1----:R1:W2:Y:S02]  /*8780*/  SYNCS.PHASECHK.TRANS64.TRYWAIT P0, [R0+URZ], R3 ;  /* 0x00000003000075a7 */ /* 0x0022a400080011ff */
[----:B--2---:R-:W-:Y:S05]  /*8790*/  @!P0 NANOSLEEP.SYNCS 0x989680 ;  /* 0x009896800000895d */ /* 0x004fea0003900000 */
[----:B------:R-:W2:Y:S02]  /*87a0*/  @!P0 SYNCS.PHASECHK.TRANS64 P0, [R0+URZ], R3 ;  /* 0x00000003000085a7 */ /* 0x000ea400080010ff */
[----:B--2---:R-:W-:Y:S05]  /*87b0*/  @!P0 BRA `(.L_x_155) ;  /* 0xfffffffc00f08947 */ /* 0x004fea000383ffff */
[----:B------:R-:W-:Y:S05]  /*87c0*/  BRA `(.L_x_156) ;  /* 0xffffffa400047947 */ /* 0x000fea000383ffff */
.L_x_49:
[----:B------:R-:W-:-:S07]  /*87d0*/  MOV R0, UR5 ;  /* 0x0000000500007c02 */ /* 0x000fce0008000f00 */
.L_x_157:
[----:B-1----:R1:W2:Y:S02]  /*87e0*/  SYNCS.PHASECHK.TRANS64.TRYWAIT P0, [R0+URZ], R3 ;  /* 0x00000003000075a7 */ /* 0x0022a400080011ff */
[----:B--2---:R-:W-:Y:S05]  /*87f0*/  @!P0 NANOSLEEP.SYNCS 0x989680 ;  /* 0x009896800000895d */ /* 0x004fea0003900000 */
[----:B------:R-:W2:Y:S02]  /*8800*/  @!P0 SYNCS.PHASECHK.TRANS64 P0, [R0+URZ], R3 ;  /* 0x00000003000085a7 */ /* 0x000ea400080010ff */
[----:B--2---:R-:W-:Y:S05]  /*8810*/  @!P0 BRA `(.L_x_157) ;  /* 0xfffffffc00f08947 */ /* 0x004fea000383ffff */
[----:B------:R-:W-:Y:S05]  /*8820*/  BRA `(.L_x_158) ;  /* 0xffffffa400107947 */ /* 0x000fea000383ffff */
.L_x_50:
[----:B------:R-:W-:-:S07]  /*8830*/  MOV R0, UR5 ;  /* 0x0000000500007c02 */ /* 0x000fce0008000f00 */
.L_x_159:
[----:B-1----:R1:W2:Y:S02]  /*8840*/  SYNCS.PHASECHK.TRANS64.TRYWAIT P0, [R0+URZ], R3 ;  /* 0x00000003000075a7 */ /* 0x0022a400080011ff */
[----:B--2---:R-:W-:Y:S05]  /*8850*/  @!P0 NANOSLEEP.SYNCS 0x989680 ;  /* 0x009896800000895d */ /* 0x004fea0003900000 */
[----:B------:R-:W2:Y:S02]  /*8860*/  @!P0 SYNCS.PHASECHK.TRANS64 P0, [R0+URZ], R3 ;  /* 0x00000003000085a7 */ /* 0x000ea400080010ff */
[----:B--2---:R-:W-:Y:S05]  /*8870*/  @!P0 BRA `(.L_x_159) ;  /* 0xfffffffc00f08947 */ /* 0x004fea000383ffff */
[----:B------:R-:W-:Y:S05]  /*8880*/  BRA `(.L_x_160) ;  /* 0xffffffa4001c7947 */ /* 0x000fea000383ffff */
.L_x_53:
[----:B-1----:R1:W2:Y:S02]  /*8890*/  SYNCS.PHASECHK.TRANS64.TRYWAIT P0, [R2+URZ+0x130], R4 ;  /* 0x00013004020075a7 */ /* 0x0022a400080011ff */
[----:B--2---:R-:W-:Y:S05]  /*88a0*/  @!P0 NANOSLEEP.SYNCS 0x989680 ;  /* 0x009896800000895d */ /* 0x004fea0003900000 */
[----:B------:R-:W2:Y:S02]  /*88b0*/  @!P0 SYNCS.PHASECHK.TRANS64 P0, [R2+URZ+0x130], R4 ;  /* 0x00013004020085a7 */ /* 0x000ea400080010ff */
[----:B--2---:R-:W-:Y:S05]  /*88c0*/  @!P0 BRA `(.L_x_53) ;  /* 0xfffffffc00f08947 */ /* 0x004fea000383ffff */
[----:B------:R-:W-:Y:S05]  /*88d0*/  BRA `(.L_x_161) ;  /* 0xffffffa400807947 */ /* 0x000fea000383ffff */
.L_x_54:
[----:B------:R-:W-:-:S07]  /*88e0*/  MOV R2, UR4 ;  /* 0x0000000400027c02 */ /* 0x000fce0008000f00 */
.L_x_162:
[----:B-1----:R1:W2:Y:S02]  /*88f0*/  SYNCS.PHASECHK.TRANS64.TRYWAIT P0, [R2+URZ+0xe0], R5 ;  /* 0x0000e005020075a7 */ /* 0x0022a400080011ff */
[----:B--2---:R-:W-:Y:S05]  /*8900*/  @!P0 NANOSLEEP.SYNCS 0x989680 ;  /* 0x009896800000895d */ /* 0x004fea0003900000 */
[----:B------:R-:W2:Y:S02]  /*8910*/  @!P0 SYNCS.PHASECHK.TRANS64 P0, [R2+URZ+0xe0], R5 ;  /* 0x0000e005020085a7 */ /* 0x000ea400080010ff */
[----:B--2---:R-:W-:Y:S05]  /*8920*/  @!P0 BRA `(.L_x_162) ;  /* 0xfffffffc00f08947 */ /* 0x004fea000383ffff */
[----:B------:R-:W-:Y:S05]  /*8930*/  BRA `(.L_x_163) ;  /* 0xffffffa400907947 */ /* 0x000fea000383ffff */
.L_x_55:
[----:B-1----:R1:W2:Y:S02]  /*8940*/  SYNCS.PHASECHK.TRANS64.TRYWAIT P1, [R2+URZ+0xd0], R4 ;  /* 0x0000d004020075a7 */ /* 0x0022a400080211ff */
[----:B--2---:R-:W-:Y:S05]  /*8950*/  @!P1 NANOSLEEP.SYNCS 0x989680 ;  /* 0x009896800000995d */ /* 0x004fea0003900000 */
[----:B------:R-:W2:Y:S02]  /*8960*/  @!P1 SYNCS.PHASECHK.TRANS64 P1, [R2+URZ+0xd0], R4 ;  /* 0x0000d004020095a7 */ /* 0x000ea400080210ff */
[----:B--2---:R-:W-:Y:S05]  /*8970*/  @!P1 BRA `(.L_x_55) ;  /* 0xfffffffc00f09947 */ /* 0x004fea000383ffff */
[----:B------:R-:W-:Y:S05]  /*8980*/  BRA `(.L_x_164) ;  /* 0xffffffa400c07947 */ /* 0x000fea000383ffff */
.L_x_58:
[----:B------:R-:W-:-:S07]  /*8990*/  MOV R0, UR4 ;  /* 0x0000000400007c02 */ /* 0x000fce0008000f00 */
.L_x_165:
[----:B-1----:R1:W2:Y:S02]  /*89a0*/  SYNCS.PHASECHK.TRANS64.TRYWAIT P0, [R0+URZ+0xe0], R2 ;  /* 0x0000e002000075a7 */ /* 0x0022a400080011ff */
[----:B--2---:R-:W-:Y:S05]  /*89b0*/  @!P0 NANOSLEEP.SYNCS 0x989680 ;  /* 0x009896800000895d */ /* 0x004fea0003900000 */
[----:B------:R-:W2:Y:S02]  /*89c0*/  @!P0 SYNCS.PHASECHK.TRANS64 P0, [R0+URZ+0xe0], R2 ;  /* 0x0000e002000085a7 */ /* 0x000ea400080010ff */
[----:B--2---:R-:W-:Y:S05]  /*89d0*/  @!P0 BRA `(.L_x_165) ;  /* 0xfffffffc00f08947 */ /* 0x004fea000383ffff */
[----:B------:R-:W-:Y:S05]  /*89e0*/  BRA `(.L_x_57) ;  /* 0xffffffa800147947 */ /* 0x000fea000383ffff */
.L_x_65:
[----:B-1----:R1:W2:Y:S02]  /*89f0*/  SYNCS.PHASECHK.TRANS64.TRYWAIT P1, [R0+URZ+0xd0], R2 ;  /* 0x0000d002000075a7 */ /* 0x0022a400080211ff */
[----:B--2---:R-:W-:Y:S05]  /*8a00*/  @!P1 NANOSLEEP.SYNCS 0x989680 ;  /* 0x009896800000995d */ /* 0x004fea0003900000 */
[----:B------:R-:W2:Y:S02]  /*8a10*/  @!P1 SYNCS.PHASECHK.TRANS64 P1, [R0+URZ+0xd0], R2 ;  /* 0x0000d002000095a7 */ /* 0x000ea400080210ff */
[----:B--2---:R-:W-:Y:S05]  /*8a20*/  @!P1 BRA `(.L_x_65) ;  /* 0xfffffffc00f09947 */ /* 0x004fea000383ffff */
[----:B------:R-:W-:Y:S05]  /*8a30*/  BRA `(.L_x_166) ;  /* 0xffffffac008c7947 */ /* 0x000fea000383ffff */
.L_x_66:
[----:B------:R-:W-:-:S07]  /*8a40*/  MOV R2, UR30 ;  /* 0x0000001e00027c02 */ /* 0x000fce0008000f00 */
.L_x_167:
[----:B-1----:R1:W2:Y:S02]  /*8a50*/  SYNCS.PHASECHK.TRANS64.TRYWAIT P0, [R2+URZ+0x110], R0 ;  /* 0x00011000020075a7 */ /* 0x0022a400080011ff */
[----:B--2---:R-:W-:Y:S05]  /*8a60*/  @!P0 NANOSLEEP.SYNCS 0x989680 ;  /* 0x009896800000895d */ /* 0x004fea0003900000 */
[----:B------:R-:W2:Y:S02]  /*8a70*/  @!P0 SYNCS.PHASECHK.TRANS64 P0, [R2+URZ+0x110], R0 ;  /* 0x00011000020085a7 */ /* 0x000ea400080010ff */
[----:B--2---:R-:W-:Y:S05]  /*8a80*/  @!P0 BRA `(.L_x_167) ;  /* 0xfffffffc00f08947 */ /* 0x004fea000383ffff */
[----:B------:R-:W-:Y:S05]  /*8a90*/  BRA `(.L_x_168) ;  /* 0xffffffac00c47947 */ /* 0x000fea000383ffff */
.L_x_69:
[----:B------:R-:W-:Y:S07]  /*8aa0*/  MOV R0, UR5 ;  /* 0x0000000500007c02 */ /* 0x000fee0008000f00 */
.L_x_169:
[----:B-1----:R1:W2:Y:S02]  /*8ab0*/  SYNCS.PHASECHK.TRANS64.TRYWAIT P0, [R0+URZ], R2 ;  /* 0x00000002000075a7 */ /* 0x0022a400080011ff */
[----:B--2---:R-:W-:Y:S05]  /*8ac0*/  @!P0 NANOSLEEP.SYNCS 0x989680 ;  /* 0x009896800000895d */ /* 0x004fea0003900000 */
[----:B------:R-:W2:Y:S02]  /*8ad0*/  @!P0 SYNCS.PHASECHK.TRANS64 P0, [R0+URZ], R2 ;  /* 0x00000002000085a7 */ /* 0x000ea400080010ff */
[----:B--2---:R-:W-:Y:S05]  /*8ae0*/  @!P0 BRA `(.L_x_169) ;  /* 0xfffffffc00f08947 */ /* 0x004fea000383ffff */
[----:B------:R-:W-:Y:S05]  /*8af0*/  BRA `(.L_x_68) ;  /* 0xffffffac00e07947 */ /* 0x000fea000383ffff */
.L_x_72:
[----:B------:R-:W-:-:S07]  /*8b00*/  MOV R0, UR4 ;  /* 0x0000000400007c02 */ /* 0x000fce0008000f00 */
.L_x_170:
[----:B--2---:R2:W4:Y:S02]  /*8b10*/  SYNCS.PHASECHK.TRANS64.TRYWAIT P0, [R0+URZ], R2 ;  /* 0x00000002000075a7 */ /* 0x00452400080011ff */
[----:B----4-:R-:W-:Y:S05]  /*8b20*/  @!P0 NANOSLEEP.SYNCS 0x989680 ;  /* 0x009896800000895d */ /* 0x010fea0003900000 */
[----:B------:R-:W4:Y:S02]  /*8b30*/  @!P0 SYNCS.PHASECHK.TRANS64 P0, [R0+URZ], R2 ;  /* 0x00000002000085a7 */ /* 0x000f2400080010ff */
[----:B----4-:R-:W-:Y:S05]  /*8b40*/  @!P0 BRA `(.L_x_170) ;  /* 0xfffffffc00f08947 */ /* 0x010fea000383ffff */
[----:B------:R-:W-:Y:S05]  /*8b50*/  BRA `(.L_x_171) ;  /* 0xffffffb000bc7947 */ /* 0x000fea000383ffff */
.L_x_73:
[----:B------:R-:W-:-:S07]  /*8b60*/  MOV R0, UR5 ;  /* 0x0000000500007c02 */ /* 0x000fce0008000f00 */
.L_x_172:
[----:B-1----:R1:W2:Y:S02]  /*8b70*/  SYNCS.PHASECHK.TRANS64.TRYWAIT P0, [R0+URZ], R3 ;  /* 0x00000003000075a7 */ /* 0x0022a400080011ff */
[----:B--2---:R-:W-:Y:S05]  /*8b80*/  @!P0 NANOSLEEP.SYNCS 0x989680 ;  /* 0x009896800000895d */ /* 0x004fea0003900000 */
[----:B------:R-:W2:Y:S02]  /*8b90*/  @!P0 SYNCS.PHASECHK.TRANS64 P0, [R0+URZ], R3 ;  /* 0x00000003000085a7 */ /* 0x000ea400080010ff */
[----:B--2---:R-:W-:Y:S05]  /*8ba0*/  @!P0 BRA `(.L_x_172) ;  /* 0xfffffffc00f08947 */ /* 0x004fea000383ffff */
[----:B------:R-:W-:Y:S05]  /*8bb0*/  BRA `(.L_x_173) ;  /* 0xffffffb000c87947 */ /* 0x000fea000383ffff */
.L_x_74:
[----:B------:R-:W-:-:S07]  /*8bc0*/  MOV R0, UR5 ;  /* 0x0000000500007c02 */ /* 0x000fce0008000f00 */
.L_x_174:
[----:B-1----:R1:W2:Y:S02]  /*8bd0*/  SYNCS.PHASECHK.TRANS64.TRYWAIT P0, [R0+URZ], R3 ;  /* 0x00000003000075a7 */ /* 0x0022a400080011ff */
[----:B--2---:R-:W-:Y:S05]  /*8be0*/  @!P0 NANOSLEEP.SYNCS 0x989680 ;  /* 0x009896800000895d */ /* 0x004fea0003900000 */
[----:B------:R-:W2:Y:S02]  /*8bf0*/  @!P0 SYNCS.PHASECHK.TRANS64 P0, [R0+URZ], R3 ;  /* 0x00000003000085a7 */ /* 0x000ea400080010ff */
[----:B--2---:R-:W-:Y:S05]  /*8c00*/  @!P0 BRA `(.L_x_174) ;  /* 0xfffffffc00f08947 */ /* 0x004fea000383ffff */
[----:B------:R-:W-:Y:S05]  /*8c10*/  BRA `(.L_x_175) ;  /* 0xffffffb000d47947 */ /* 0x000fea000383ffff */
.L_x_75:
[----:B-1----:R-:W-:-:S07]  /*8c20*/  MOV R0, UR4 ;  /* 0x0000000400007c02 */ /* 0x002fce0008000f00 */
.L_x_176:
[----:B-1----:R1:W2:Y:S02]  /*8c30*/  SYNCS.PHASECHK.TRANS64.TRYWAIT P0, [R0+URZ], R2 ;  /* 0x00000002000075a7 */ /* 0x0022a400080011ff */
[----:B--2---:R-:W-:Y:S05]  /*8c40*/  @!P0 NANOSLEEP.SYNCS 0x989680 ;  /* 0x009896800000895d */ /* 0x004fea0003900000 */
[----:B------:R-:W2:Y:S02]  /*8c50*/  @!P0 SYNCS.PHASECHK.TRANS64 P0, [R0+URZ], R2 ;  /* 0x00000002000085a7 */ /* 0x000ea400080010ff */
[----:B--2---:R-:W-:Y:S05]  /*8c60*/  @!P0 BRA `(.L_x_176) ;  /* 0xfffffffc00f08947 */ /* 0x004fea000383ffff */
[----:B------:R-:W-:Y:S05]  /*8c70*/  BRA `(.L_x_177) ;  /* 0xffffffb000e07947 */ /* 0x000fea000383ffff */
.L_x_80:
[----:B--2---:R2:W3:Y:S02]  /*8c80*/  SYNCS.PHASECHK.TRANS64.TRYWAIT P0, [R12+URZ+0xd0], R0 ;  /* 0x0000d0000c0075a7 */ /* 0x0044e400080011ff */
[----:B---3--:R-:W-:Y:S05]  /*8c90*/  @!P0 NANOSLEEP.SYNCS 0x989680 ;  /* 0x009896800000895d */ /* 0x008fea0003900000 */
[----:B------:R-:W3:Y:S02]  /*8ca0*/  @!P0 SYNCS.PHASECHK.TRANS64 P0, [R12+URZ+0xd0], R0 ;  /* 0x0000d0000c0085a7 */ /* 0x000ee400080010ff */
[----:B---3--:R-:W-:Y:S05]  /*8cb0*/  @!P0 BRA `(.L_x_80) ;  /* 0xfffffffc00f08947 */ /* 0x008fea000383ffff */
[----:B------:R-:W-:Y:S05]  /*8cc0*/  BRA `(.L_x_178) ;  /* 0xffffffb800107947 */ /* 0x000fea000383ffff */
.L_x_83:
[----:B--2---:R-:W-:Y:S07]  /*8cd0*/  MOV R0, UR21 ;  /* 0x0000001500007c02 */ /* 0x004fee0008000f00 */
.L_x_179:
[----:B--2---:R2:W3:Y:S02]  /*8ce0*/  SYNCS.PHASECHK.TRANS64.TRYWAIT P2, [R0+URZ+0xc8], R6 ;  /* 0x0000c806000075a7 */ /* 0x0044e400080411ff */
[----:B---3--:R-:W-:Y:S05]  /*8cf0*/  @!P2 NANOSLEEP.SYNCS 0x989680 ;  /* 0x009896800000a95d */ /* 0x008fea0003900000 */
[----:B------:R-:W3:Y:S02]  /*8d00*/  @!P2 SYNCS.PHASECHK.TRANS64 P2, [R0+URZ+0xc8], R6 ;  /* 0x0000c8060000a5a7 */ /* 0x000ee400080410ff */
[----:B---3--:R-:W-:Y:S05]  /*8d10*/  @!P2 BRA `(.L_x_179) ;  /* 0xfffffffc00f0a947 */ /* 0x008fea000383ffff */
[----:B------:R-:W-:Y:S05]  /*8d20*/  BRA `(.L_x_82) ;  /* 0xffffffbc00787947 */ /* 0x000fea000383ffff */
.L_x_86:
[----:B------:R-:W-:Y:S07]  /*8d30*/  MOV R0, UR21 ;  /* 0x0000001500007c02 */ /* 0x000fee0008000f00 */
.L_x_180:
[----:B--2---:R2:W3:Y:S02]  /*8d40*/  SYNCS.PHASECHK.TRANS64.TRYWAIT P0, [R0+URZ+0xa0], R9 ;  /* 0x0000a009000075a7 */ /* 0x0044e400080011ff */
[----:B---3--:R-:W-:Y:S05]  /*8d50*/  @!P0 NANOSLEEP.SYNCS 0x989680 ;  /* 0x009896800000895d */ /* 0x008fea0003900000 */
[----:B------:R-:W3:Y:S02]  /*8d60*/  @!P0 SYNCS.PHASECHK.TRANS64 P0, [R0+URZ+0xa0], R9 ;  /* 0x0000a009000085a7 */ /* 0x000ee400080010ff */
[----:B---3--:R-:W-:Y:S05]  /*8d70*/  @!P0 BRA `(.L_x_180) ;  /* 0xfffffffc00f08947 */ /* 0x008fea000383ffff */
[----:B------:R-:W-:Y:S05]  /*8d80*/  BRA `(.L_x_181) ;  /* 0xffffffbc00d47947 */ /* 0x000fea000383ffff */
.L_x_87:
[----:B------:R-:W-:Y:S07]  /*8d90*/  MOV R0, UR21 ;  /* 0x0000001500007c02 */ /* 0x000fee0008000f00 */
.L_x_182:
[----:B--2---:R2:W3:Y:S02]  /*8da0*/  SYNCS.PHASECHK.TRANS64.TRYWAIT P0, [R0+URZ+0xa8], R9 ;  /* 0x0000a809000075a7 */ /* 0x0044e400080011ff */
[----:B---3--:R-:W-:Y:S05]  /*8db0*/  @!P0 NANOSLEEP.SYNCS 0x989680 ;  /* 0x009896800000895d */ /* 0x008fea0003900000 */
[----:B------:R-:W3:Y:S02]  /*8dc0*/  @!P0 SYNCS.PHASECHK.TRANS64 P0, [R0+URZ+0xa8], R9 ;  /* 0x0000a809000085a7 */ /* 0x000ee400080010ff */
[----:B---3--:R-:W-:Y:S05]  /*8dd0*/  @!P0 BRA `(.L_x_182) ;  /* 0xfffffffc00f08947 */ /* 0x008fea000383ffff */
[----:B------:R-:W-:Y:S05]  /*8de0*/  BRA `(.L_x_183) ;  /* 0xffffffc0000c7947 */ /* 0x000fea000383ffff */
.L_x_88:
[----:B------:R-:W-:Y:S07]  /*8df0*/  MOV R0, UR21 ;  /* 0x0000001500007c02 */ /* 0x000fee0008000f00 */
.L_x_184:
[----:B--2---:R2:W3:Y:S02]  /*8e00*/  SYNCS.PHASECHK.TRANS64.TRYWAIT P0, [R0+URZ+0xb0], R9 ;  /* 0x0000b009000075a7 */ /* 0x0044e400080011ff */
[----:B---3--:R-:W-:Y:S05]  /*8e10*/  @!P0 NANOSLEEP.SYNCS 0x989680 ;  /* 0x009896800000895d */ /* 0x008fea0003900000 */
[----:B------:R-:W3:Y:S02]  /*8e20*/  @!P0 SYNCS.PHASECHK.TRANS64 P0, [R0+URZ+0xb0], R9 ;  /* 0x0000b009000085a7 */ /* 0x000ee400080010ff */
[----:B---3--:R-:W-:Y:S05]  /*8e30*/  @!P0 BRA `(.L_x_184) ;  /* 0xfffffffc00f08947 */ /* 0x008fea000383ffff */
[----:B------:R-:W-:Y:S05]  /*8e40*/  BRA `(.L_x_185) ;  /* 0xffffffc000507947 */ /* 0x000fea000383ffff */
.L_x_89:
[----:B------:R-:W-:Y:S07]  /*8e50*/  MOV R0, UR21 ;  /* 0x0000001500007c02 */ /* 0x000fee0008000f00 */
.L_x_186:
[----:B--2---:R2:W3:Y:S02]  /*8e60*/  SYNCS.PHASECHK.TRANS64.TRYWAIT P0, [R0+URZ+0xb8], R9 ;  /* 0x0000b809000075a7 */ /* 0x0044e400080011ff */
[----:B---3--:R-:W-:Y:S05]  /*8e70*/  @!P0 NANOSLEEP.SYNCS 0x989680 ;  /* 0x009896800000895d */ /* 0x008fea0003900000 */
[----:B------:R-:W3:Y:S02]  /*8e80*/  @!P0 SYNCS.PHASECHK.TRANS64 P0, [R0+URZ+0xb8], R9 ;  /* 0x0000b809000085a7 */ /* 0x000ee400080010ff */
[----:B---3--:R-:W-:Y:S05]  /*8e90*/  @!P0 BRA `(.L_x_186) ;  /* 0xfffffffc00f08947 */ /* 0x008fea000383ffff */
[----:B------:R-:W-:Y:S05]  /*8ea0*/  BRA `(.L_x_187) ;  /* 0xffffffc000907947 */ /* 0x000fea000383ffff */
.L_x_91:
[----:B------:R-:W-:-:S07]  /*8eb0*/  MOV R0, UR21 ;  /* 0x0000001500007c02 */ /* 0x000fce0008000f00 */
.L_x_188:
[----:B---3--:R3:W4:Y:S02]  /*8ec0*/  SYNCS.PHASECHK.TRANS64.TRYWAIT P0, [R0+URZ+0xa0], R2 ;  /* 0x0000a002000075a7 */ /* 0x00872400080011ff */
[----:B----4-:R-:W-:Y:S05]  /*8ed0*/  @!P0 NANOSLEEP.SYNCS 0x989680 ;  /* 0x009896800000895d */ /* 0x010fea0003900000 */
[----:B------:R-:W4:Y:S02]  /*8ee0*/  @!P0 SYNCS.PHASECHK.TRANS64 P0, [R0+URZ+0xa0], R2 ;  /* 0x0000a002000085a7 */ /* 0x000f2400080010ff */
[----:B----4-:R-:W-:Y:S05]  /*8ef0*/  @!P0 BRA `(.L_x_188) ;  /* 0xfffffffc00f08947 */ /* 0x010fea000383ffff */
[----:B------:R-:W-:Y:S05]  /*8f00*/  BRA `(.L_x_189) ;  /* 0xffffffc400087947 */ /* 0x000fea000383ffff */
.L_x_92:
[----:B---3--:R-:W-:-:S07]  /*8f10*/  MOV R0, UR21 ;  /* 0x0000001500007c02 */ /* 0x008fce0008000f00 */
.L_x_190:
[----:B---3--:R3:W4:Y:S02]  /*8f20*/  SYNCS.PHASECHK.TRANS64.TRYWAIT P0, [R0+URZ+0xa8], R2 ;  /* 0x0000a802000075a7 */ /* 0x00872400080011ff */
[----:B----4-:R-:W-:Y:S05]  /*8f30*/  @!P0 NANOSLEEP.SYNCS 0x989680 ;  /* 0x009896800000895d */ /* 0x010fea0003900000 */
[----:B------:R-:W4:Y:S02]  /*8f40*/  @!P0 SYNCS.PHASECHK.TRANS64 P0, [R0+URZ+0xa8], R2 ;  /* 0x0000a802000085a7 */ /* 0x000f2400080010ff */
[----:B----4-:R-:W-:Y:S05]  /*8f50*/  @!P0 BRA `(.L_x_190) ;  /* 0xfffffffc00f08947 */ /* 0x010fea000383ffff */
[----:B------:R-:W-:Y:S05]  /*8f60*/  BRA `(.L_x_191) ;  /* 0xffffffc000f87947 */ /* 0x000fea000383ffff */
.L_x_93:
[----:B---3--:R-:W-:-:S07]  /*8f70*/  MOV R0, UR21 ;  /* 0x0000001500007c02 */ /* 0x008fce0008000f00 */
.L_x_192:
[----:B---3--:R3:W4:Y:S02]  /*8f80*/  SYNCS.PHASECHK.TRANS64.TRYWAIT P0, [R0+URZ+0xb0], R2 ;  /* 0x0000b002000075a7 */ /* 0x00872400080011ff */
[----:B----4-:R-:W-:Y:S05]  /*8f90*/  @!P0 NANOSLEEP.SYNCS 0x989680 ;  /* 0x009896800000895d */ /* 0x010fea0003900000 */
[----:B------:R-:W4:Y:S02]  /*8fa0*/  @!P0 SYNCS.PHASECHK.TRANS64 P0, [R0+URZ+0xb0], R2 ;  /* 0x0000b002000085a7 */ /* 0x000f2400080010ff */
[----:B----4-:R-:W-:Y:S05]  /*8fb0*/  @!P0 BRA `(.L_x_192) ;  /* 0xfffffffc00f08947 */ /* 0x010fea000383ffff */
[----:B------:R-:W-:Y:S05]  /*8fc0*/  BRA `(.L_x_193) ;  /* 0xffffffc000e87947 */ /* 0x000fea000383ffff */
.L_x_95:
[----:B-1----:R1:W2:Y:S02]  /*8fd0*/  SYNCS.PHASECHK.TRANS64.TRYWAIT P0, [R3+URZ+0xd0], R0 ;  /* 0x0000d000030075a7 */ /* 0x0022a400080011ff */
[----:B--2---:R-:W-:Y:S05]  /*8fe0*/  @!P0 NANOSLEEP.SYNCS 0x989680 ;  /* 0x009896800000895d */ /* 0x004fea0003900000 */
[----:B------:R-:W2:Y:S02]  /*8ff0*/  @!P0 SYNCS.PHASECHK.TRANS64 P0, [R3+URZ+0xd0], R0 ;  /* 0x0000d000030085a7 */ /* 0x000ea400080010ff */
[----:B--2---:R-:W-:Y:S05]  /*9000*/  @!P0 BRA `(.L_x_95) ;  /* 0xfffffffc00f08947 */ /* 0x004fea000383ffff */
[----:B------:R-:W-:Y:S05]  /*9010*/  BRA `(.L_x_194) ;  /* 0xffffffc400a47947 */ /* 0x000fea000383ffff */
.L_x_106:
[----:B-1----:R-:W-:Y:S04]  /*9020*/  MOV R2, UR45 ;  /* 0x0000002d00027c02 */ /* 0x002fe80008000f00 */
[----:B------:R1:W2:Y:S03]  /*9030*/  SYNCS.PHASECHK.TRANS64.TRYWAIT P1, [R2+URZ+0x80], R3 ;  /* 0x00008003020075a7 */ /* 0x0002a600080211ff */
[----:B--2---:R-:W-:Y:S05]  /*9040*/  @!P1 NANOSLEEP.SYNCS 0x989680 ;  /* 0x009896800000995d */ /* 0x004fea0003900000 */
[----:B------:R-:W2:Y:S02]  /*9050*/  @!P1 SYNCS.PHASECHK.TRANS64 P1, [R2+URZ+0x80], R3 ;  /* 0x00008003020095a7 */ /* 0x000ea400080210ff */
[----:B--2---:R-:W-:Y:S05]  /*9060*/  @!P1 BRA `(.L_x_106) ;  /* 0xfffffffc00ec9947 */ /* 0x004fea000383ffff */
[----:B------:R-:W-:Y:S05]  /*9070*/  BRA `(.L_x_105) ;  /* 0xffffffd400087947 */ /* 0x000fea000383ffff */
.L_x_108:
[----:B-1----:R1:W4:Y:S02]  /*9080*/  SYNCS.PHASECHK.TRANS64.TRYWAIT P0, [R69+URZ+0xf0], R0 ;  /* 0x0000f000450075a7 */ /* 0x00232400080011ff */
[----:B----4-:R-:W-:Y:S05]  /*9090*/  @!P0 NANOSLEEP.SYNCS 0x989680 ;  /* 0x009896800000895d */ /* 0x010fea0003900000 */
[----:B------:R-:W4:Y:S02]  /*90a0*/  @!P0 SYNCS.PHASECHK.TRANS64 P0, [R69+URZ+0xf0], R0 ;  /* 0x0000f000450085a7 */ /* 0x000f2400080010ff */
[----:B----4-:R-:W-:Y:S05]  /*90b0*/  @!P0 BRA `(.L_x_108) ;  /* 0xfffffffc00f08947 */ /* 0x010fea000383ffff */
[----:B------:R-:W-:Y:S05]  /*90c0*/  BRA `(.L_x_107) ;  /* 0xffffffd400307947 */ /* 0x000fea000383ffff */
.L_x_117:
[----:B-1----:R1:W3:Y:S02]  /*90d0*/  SYNCS.PHASECHK.TRANS64.TRYWAIT P0, [R2+URZ+0x80], R0 ;  /* 0x00008000020075a7 */ /* 0x0022e400080011ff */
[----:B---3--:R-:W-:Y:S05]  /*90e0*/  @!P0 NANOSLEEP.SYNCS 0x989680 ;  /* 0x009896800000895d */ /* 0x008fea0003900000 */
[----:B------:R-:W3:Y:S02]  /*90f0*/  @!P0 SYNCS.PHASECHK.TRANS64 P0, [R2+URZ+0x80], R0 ;  /* 0x00008000020085a7 */ /* 0x000ee400080010ff */
[----:B---3--:R-:W-:Y:S05]  /*9100*/  @!P0 BRA `(.L_x_117) ;  /* 0xfffffffc00f08947 */ /* 0x008fea000383ffff */
[----:B------:R-:W-:Y:S05]  /*9110*/  BRA `(.L_x_116) ;  /* 0xffffffd800cc7947 */ /* 0x000fea000383ffff */
.L_x_125:
[----:B-1----:R1:W3:Y:S02]  /*9120*/  SYNCS.PHASECHK.TRANS64.TRYWAIT P0, [R6+URZ+0x80], R5 ;  /* 0x00008005060075a7 */ /* 0x0022e400080011ff */
[----:B---3--:R-:W-:Y:S05]  /*9130*/  @!P0 NANOSLEEP.SYNCS 0x989680 ;  /* 0x009896800000895d */ /* 0x008fea0003900000 */
[----:B------:R-:W3:Y:S02]  /*9140*/  @!P0 SYNCS.PHASECHK.TRANS64 P0, [R6+URZ+0x80], R5 ;  /* 0x00008005060085a7 */ /* 0x000ee400080010ff */
[----:B---3--:R-:W-:Y:S05]  /*9150*/  @!P0 BRA `(.L_x_125) ;  /* 0xfffffffc00f08947 */ /* 0x008fea000383ffff */
[----:B------:R-:W-:Y:S05]  /*9160*/  BRA `(.L_x_124) ;  /* 0xffffffe000907947 */ /* 0x000fea000383ffff */
.L_x_133:
[----:B-1----:R1:W3:Y:S02]  /*9170*/  SYNCS.PHASECHK.TRANS64.TRYWAIT P0, [R0+URZ+0x80], R5 ;  /* 0x00008005000075a7 */ /* 0x0022e400080011ff */
[----:B---3--:R-:W-:Y:S05]  /*9180*/  @!P0 NANOSLEEP.SYNCS 0x989680 ;  /* 0x009896800000895d */ /* 0x008fea0003900000 */
[----:B------:R-:W3:Y:S02]  /*9190*/  @!P0 SYNCS.PHASECHK.TRANS64 P0, [R0+URZ+0x80], R5 ;  /* 0x00008005000085a7 */ /* 0x000ee400080010ff */
[----:B---3--:R-:W-:Y:S05]  /*91a0*/  @!P0 BRA `(.L_x_133) ;  /* 0xfffffffc00f08947 */ /* 0x008fea000383ffff */
[----:B------:R-:W-:Y:S05]  /*91b0*/  BRA `(.L_x_132) ;  /* 0xffffffe800507947 */ /* 0x000fea000383ffff */
        .weak           $__internal_0_$__cuda_sm10x_tcgen05_guardrail_trap_col_being_dealloced_not_returned_by_alloc
        .type           $__internal_0_$__cuda_sm10x_tcgen05_guardrail_trap_col_being_dealloced_not_returned_by_alloc,@function
        .size           $__internal_0_$__cuda_sm10x_tcgen05_guardrail_trap_col_being_dealloced_not_returned_by_alloc,($__internal_1_$__cuda_sm10x_tcgen05_guardrail_trap_phase_invalid_during_alloc - $__internal_0_$__cuda_sm10x_tcgen05_guardrail_trap_col_being_dealloced_not_returned_by_alloc)
$__internal_0_$__cuda_sm10x_tcgen05_guardrail_trap_col_being_dealloced_not_returned_by_alloc:
[----:B------:R-:W-:Y:S05]  /*91c0*/  BPT.TRAP 0x1 ;  /* 0x000000040000795c */ /* 0x000fea0000300000 */
[----:B------:R-:W-:-:S04]  /*91d0*/  HFMA2 R3, -RZ, RZ, 0, 0 ;  /* 0x00000000ff037431 */ /* 0x000fc800000001ff */
[----:B------:R-:W-:Y:S05]  /*91e0*/  RET.REL.NODEC R2 `(_ZN7cutlass13device_kernelINS_4gemm6kernel13GemmUniversalIN4cute5tupleIJiiiiEEENS1_10collective13CollectiveMmaINS1_35MainloopSm100TmaUmmaWarpSpecializedILi8ELi2ELi4ENS5_IJNS4_1CILi1EEENSA_ILi8EEESB_EEEEENS5_IJNSA_ILi128EEENSA_ILi64EEENSA_ILi32EEEEEEfNS5_IJlSB_lEEEfSJ_NS4_8TiledMMAINS4_8MMA_AtomIJNS4_17SM100_MMA_TF32_SSINS_10tfloat32_tESN_fLi128ELi64ELNS4_4UMMA5MajorE0ELSP_0ELNSO_7ScaleInE0ELSQ_0EEEEEENS4_6LayoutINS5_IJSB_SB_SB_EEENS5_IJNSA_ILi0EEESV_SV_EEEEENS5_IJNS4_10UnderscoreESY_SY_EEEEENS4_23SM90_TMA_LOAD_MULTICASTENS4_14ComposedLayoutINS4_7SwizzleILi3ELi4ELi3EEENS4_18smem_ptr_flag_bitsILi32EEENST_INS5_IJSC_SH_EEENS5_IJSH_SB_EEEEEEEvNS4_8identityENS4_13SM90_TMA_LOADES1A_vS1B_EENS_8epilogue10collective18CollectiveEpilogueINS1E_23Sm100TmaWarpSpecializedILi4ELi2ELi16ELb1ELb0EEEJSI_NS5_IJNST_ISF_SB_EENST_INSA_ILi16EEESB_EEEEEfSJ_fSJ_NS1E_6fusion15FusionCallbacksIS1I_NS1N_17LinearCombinationIffffLNS_15FloatRoundStyleE2EEESI_S1M_JEEENS4_5SM1004TMEM4LOAD26SM100_TMEM_LOAD_32dp32b16xES1C_NS12_INS13_ILi2ELi4ELi3EEES16_NST_INS5_IJSC_S1K_EEENS5_IJS1K_SB_EEEEEEENS4_39AutoVectorizingCopyWithAssumedAlignmentILi128EEENS4_14SM90_TMA_STOREES21_S23_S23_EEEvvEEEEvNT_6ParamsE) ;  /* 0xffffff6c02847950 */ /* 0x000fea0003c3ffff */
        .weak           $__internal_1_$__cuda_sm10x_tcgen05_guardrail_trap_phase_invalid_during_alloc
        .type           $__internal_1_$__cuda_sm10x_tcgen05_guardrail_trap_phase_invalid_during_alloc,@function
        .size           $__internal_1_$__cuda_sm10x_tcgen05_guardrail_trap_phase_invalid_during_alloc,($__internal_2_$__cuda_sm10x_tcgen05_guardrail_trap_unallocated_columns_being_dealloced - $__internal_1_$__cuda_sm10x_tcgen05_guardrail_trap_phase_invalid_during_alloc)
$__internal_1_$__cuda_sm10x_tcgen05_guardrail_trap_phase_invalid_during_alloc:
[----:B------:R-:W-:Y:S05]  /*91f0*/  BPT.TRAP 0x1 ;  /* 0x000000040000795c */ /* 0x000fea0000300000 */
[----:B------:R-:W-:-:S04]  /*9200*/  MOV R5, 0x0 ;  /* 0x0000000000057802 */ /* 0x000fc80000000f00 */
[----:B------:R-:W-:Y:S05]  /*9210*/  RET.REL.NODEC R4 `(_ZN7cutlass13device_kernelINS_4gemm6kernel13GemmUniversalIN4cute5tupleIJiiiiEEENS1_10collective13CollectiveMmaINS1_35MainloopSm100TmaUmmaWarpSpecializedILi8ELi2ELi4ENS5_IJNS4_1CILi1EEENSA_ILi8EEESB_EEEEENS5_IJNSA_ILi128EEENSA_ILi64EEENSA_ILi32EEEEEEfNS5_IJlSB_lEEEfSJ_NS4_8TiledMMAINS4_8MMA_AtomIJNS4_17SM100_MMA_TF32_SSINS_10tfloat32_tESN_fLi128ELi64ELNS4_4UMMA5MajorE0ELSP_0ELNSO_7ScaleInE0ELSQ_0EEEEEENS4_6LayoutINS5_IJSB_SB_SB_EEENS5_IJNSA_ILi0EEESV_SV_EEEEENS5_IJNS4_10UnderscoreESY_SY_EEEEENS4_23SM90_TMA_LOAD_MULTICASTENS4_14ComposedLayoutINS4_7SwizzleILi3ELi4ELi3EEENS4_18smem_ptr_flag_bitsILi32EEENST_INS5_IJSC_SH_EEENS5_IJSH_SB_EEEEEEEvNS4_8identityENS4_13SM90_TMA_LOADES1A_vS1B_EENS_8epilogue10collective18CollectiveEpilogueINS1E_23Sm100TmaWarpSpecializedILi4ELi2ELi16ELb1ELb0EEEJSI_NS5_IJNST_ISF_SB_EENST_INSA_ILi16EEESB_EEEEEfSJ_fSJ_NS1E_6fusion15FusionCallbacksIS1I_NS1N_17LinearCombinationIffffLNS_15FloatRoundStyleE2EEESI_S1M_JEEENS4_5SM1004TMEM4LOAD26SM100_TMEM_LOAD_32dp32b16xES1C_NS12_INS13_ILi2ELi4ELi3EEES16_NST_INS5_IJSC_S1K_EEENS5_IJS1K_SB_EEEEEEENS4_39AutoVectorizingCopyWithAssumedAlignmentILi128EEENS4_14SM90_TMA_STOREES21_S23_S23_EEEvvEEEEvNT_6ParamsE) ;  /* 0xffffff6c04787950 */ /* 0x000fea0003c3ffff */
        .weak           $__internal_2_$__cuda_sm10x_tcgen05_guardrail_trap_unallocated_columns_being_dealloced
        .type           $__internal_2_$__cuda_sm10x_tcgen05_guardrail_trap_unallocated_columns_being_dealloced,@function
        .size           $__internal_2_$__cuda_sm10x_tcgen05_guardrail_trap_unallocated_columns_being_dealloced,(.L_x_196 - $__internal_2_$__cuda_sm10x_tcgen05_guardrail_trap_unallocated_columns_being_dealloced)
$__internal_2_$__cuda_sm10x_tcgen05_guardrail_trap_unallocated_columns_being_dealloced:
[----:B------:R-:W-:Y:S05]  /*9220*/  BPT.TRAP 0x1 ;  /* 0x000000040000795c */ /* 0x000fea0000300000 */
[----:B------:R-:W-:-:S04]  /*9230*/  HFMA2 R3, -RZ, RZ, 0, 0 ;  /* 0x00000000ff037431 */ /* 0x000fc800000001ff */
[----:B------:R-:W-:Y:S05]  /*9240*/  RET.REL.NODEC R2 `(_ZN7cutlass13device_kernelINS_4gemm6kernel13GemmUniversalIN4cute5tupleIJiiiiEEENS1_10collective13CollectiveMmaINS1_35MainloopSm100TmaUmmaWarpSpecializedILi8ELi2ELi4ENS5_IJNS4_1CILi1EEENSA_ILi8EEESB_EEEEENS5_IJNSA_ILi128EEENSA_ILi64EEENSA_ILi32EEEEEEfNS5_IJlSB_lEEEfSJ_NS4_8TiledMMAINS4_8MMA_AtomIJNS4_17SM100_MMA_TF32_SSINS_10tfloat32_tESN_fLi128ELi64ELNS4_4UMMA5MajorE0ELSP_0ELNSO_7ScaleInE0ELSQ_0EEEEEENS4_6LayoutINS5_IJSB_SB_SB_EEENS5_IJNSA_ILi0EEESV_SV_EEEEENS5_IJNS4_10UnderscoreESY_SY_EEEEENS4_23SM90_TMA_LOAD_MULTICASTENS4_14ComposedLayoutINS4_7SwizzleILi3ELi4ELi3EEENS4_18smem_ptr_flag_bitsILi32EEENST_INS5_IJSC_SH_EEENS5_IJSH_SB_EEEEEEEvNS4_8identityENS4_13SM90_TMA_LOADES1A_vS1B_EENS_8epilogue10collective18CollectiveEpilogueINS1E_23Sm100TmaWarpSpecializedILi4ELi2ELi16ELb1ELb0EEEJSI_NS5_IJNST_ISF_SB_EENST_INSA_ILi16EEESB_EEEEEfSJ_fSJ_NS1E_6fusion15FusionCallbacksIS1I_NS1N_17LinearCombinationIffffLNS_15FloatRoundStyleE2EEESI_S1M_JEEENS4_5SM1004TMEM4LOAD26SM100_TMEM_LOAD_32dp32b16xES1C_NS12_INS13_ILi2ELi4ELi3EEES16_NST_INS5_IJSC_S1K_EEENS5_IJS1K_SB_EEEEEEENS4_39AutoVectorizingCopyWithAssumedAlignmentILi128EEENS4_14SM90_TMA_STOREES21_S23_S23_EEEvvEEEEvNT_6ParamsE) ;  /* 0xffffff6c026c7950 */ /* 0x000fea0003c3ffff */
.L_x_195:
[----:B------:R-:W-:-:S00]  /*9250*/  BRA `(.L_x_195) ;  /* 0xfffffffc00fc7947 */ /* 0x000fc0000383ffff */
[----:B------:R-:W-:-:S00]  /*9260*/  NOP ;  /* 0x0000000000007918 */ /* 0x000fc00000000000 */
        /* <DEDUP_REMOVED lines=9> */
.L_x_196:


//--------------------- .nv.global.init           --------------------------
	.section	.nv.global.init,"aw",@progbits
.nv.global.init:
	.type		$str$27,@object
	.size		$str$27,($str$28 - $str$27)
$str$27:
        /*0000*/ 	.byte	0x28, 0x61, 0x64, 0x64, 0x72, 0x65, 0x73, 0x73, 0x20, 0x26, 0x20, 0x6d, 0x61, 0x73, 0x6b, 0x29
        /*0010*/ 	.byte	0x20, 0x3d, 0x3d, 0x20, 0x30, 0x00
	.type		$str$28,@object
	.size		$str$28,($str$26 - $str$28)
$str$28:
        /*0016*/ 	.byte	0x2f, 0x74, 0x6d, 0x70, 0x2f, 0x63, 0x75, 0x74, 0x6c, 0x61, 0x73, 0x73, 0x5f, 0x73, 0x77, 0x65
        /*0026*/ 	.byte	0x65, 0x70, 0x5f, 0x73, 0x72, 0x63, 0x2f, 0x69, 0x6e, 0x63, 0x6c, 0x75, 0x64, 0x65, 0x2f, 0x63
        /*0036*/ 	.byte	0x75, 0x74, 0x65, 0x2f, 0x70, 0x6f, 0x69, 0x6e, 0x74, 0x65, 0x72, 0x5f, 0x66, 0x6c, 0x61, 0x67
        /*0046*/ 	.byte	0x67, 0x65, 0x64, 0x2e, 0x68, 0x70, 0x70, 0x00
	.type		$str$26,@object
	.size		$str$26,($str$25 - $str$26)
$str$26:
        /*004e*/ 	.byte	0x2f, 0x74, 0x6d, 0x70, 0x2f, 0x63, 0x75, 0x74, 0x6c, 0x61, 0x73, 0x73, 0x5f, 0x73, 0x77, 0x65
        /*005e*/ 	.byte	0x65, 0x70, 0x5f, 0x73, 0x72, 0x63, 0x2f, 0x69, 0x6e, 0x63, 0x6c, 0x75, 0x64, 0x65, 0x2f, 0x63
        /*006e*/ 	.byte	0x75, 0x74, 0x65, 0x2f, 0x61, 0x74, 0x6f, 0x6d, 0x2f, 0x63, 0x6f, 0x70, 0x79, 0x5f, 0x74, 0x72
        /*007e*/ 	.byte	0x61, 0x69, 0x74, 0x73, 0x5f, 0x73, 0x6d, 0x31, 0x30, 0x30, 0x2e, 0x68, 0x70, 0x70, 0x00
	.type		$str$25,@object
	.size		$str$25,(__unnamed_1 - $str$25)
$str$25:
        /*008d*/ 	.byte	0x28, 0x28, 0x75, 0x69, 0x6e, 0x74, 0x33, 0x32, 0x5f, 0x74, 0x28, 0x74, 0x68, 0x72, 0x65, 0x61
        /*009d*/ 	.byte	0x64, 0x49, 0x64, 0x78, 0x2e, 0x78, 0x29, 0x20, 0x2f, 0x20, 0x33, 0x32, 0x29, 0x20, 0x25, 0x20
        /*00ad*/ 	.byte	0x34, 0x29, 0x20, 0x3d, 0x3d, 0x20, 0x28, 0x28, 0x28, 0x74, 0x6d, 0x65, 0x6d, 0x5f, 0x61, 0x64
        /*00bd*/ 	.byte	0x64, 0x72, 0x20, 0x3e, 0x3e, 0x20, 0x31, 0x36, 0x29, 0x20, 0x2f, 0x20, 0x33, 0x32, 0x29, 0x20
        /*00cd*/ 	.byte	0x25, 0x20, 0x34, 0x29, 0x00
	.type		__unnamed_1,@object
	.size		__unnamed_1,(__unnamed_2 - __unnamed_1)
__unnamed_1:
        /*00d2*/ 	.byte	0x61, 0x75, 0x74, 0x6f, 0x20, 0x63, 0x75, 0x74, 0x65, 0x3a, 0x3a, 0x61, 0x73, 0x5f, 0x70, 0x6f
        /* <DEDUP_REMOVED lines=23> */
        /*0252*/ 	.byte	0x43, 0x3c, 0x32, 0x30, 0x34, 0x38, 0x3e, 0x3e, 0x3e, 0x3e, 0x5d, 0x00
	.type		__unnamed_2,@object
	.size		__unnamed_2,(.L_2 - __unnamed_2)
__unnamed_2:
        /* <DEDUP_REMOVED lines=42> */
        /*04fe*/ 	.byte	0x3e, 0x5d, 0x00
.L_2:


//--------------------- .nv.shared._ZN7cutlass13device_kernelINS_4gemm6kernel13GemmUniversalIN4cute5tupleIJiiiiEEENS1_10collective13CollectiveMmaINS1_35MainloopSm100TmaUmmaWarpSpecializedILi8ELi2ELi4ENS5_IJNS4_1CILi1EEENSA_ILi8EEESB_EEEEENS5_IJNSA_ILi128EEENSA_ILi64EEENSA_ILi32EEEEEEfNS5_IJlSB_lEEEfSJ_NS4_8TiledMMAINS4_8MMA_AtomIJNS4_17SM100_MMA_TF32_SSINS_10tfloat32_tESN_fLi128ELi64ELNS4_4UMMA5MajorE0ELSP_0ELNSO_7ScaleInE0ELSQ_0EEEEEENS4_6LayoutINS5_IJSB_SB_SB_EEENS5_IJNSA_ILi0EEESV_SV_EEEEENS5_IJNS4_10UnderscoreESY_SY_EEEEENS4_23SM90_TMA_LOAD_MULTICASTENS4_14ComposedLayoutINS4_7SwizzleILi3ELi4ELi3EEENS4_18smem_ptr_flag_bitsILi32EEENST_INS5_IJSC_SH_EEENS5_IJSH_SB_EEEEEEEvNS4_8identityENS4_13SM90_TMA_LOADES1A_vS1B_EENS_8epilogue10collective18CollectiveEpilogueINS1E_23Sm100TmaWarpSpecializedILi4ELi2ELi16ELb1ELb0EEEJSI_NS5_IJNST_ISF_SB_EENST_INSA_ILi16EEESB_EEEEEfSJ_fSJ_NS1E_6fusion15FusionCallbacksIS1I_NS1N_17LinearCombinationIffffLNS_15FloatRoundStyleE2EEESI_S1M_JEEENS4_5SM1004TMEM4LOAD26SM100_TMEM_LOAD_32dp32b16xES1C_NS12_INS13_ILi2ELi4ELi3EEES16_NST_INS5_IJSC_S1K_EEENS5_IJS1K_SB_EEEEEEENS4_39AutoVectorizingCopyWithAssumedAlignmentILi128EEENS4_14SM90_TMA_STOREES21_S23_S23_EEEvvEEEEvNT_6ParamsE --------------------------
	.section	.nv.shared._ZN7cutlass13device_kernelINS_4gemm6kernel13GemmUniversalIN4cute5tupleIJiiiiEEENS1_10collective13CollectiveMmaINS1_35MainloopSm100TmaUmmaWarpSpecializedILi8ELi2ELi4ENS5_IJNS4_1CILi1EEENSA_ILi8EEESB_EEEEENS5_IJNSA_ILi128EEENSA_ILi64EEENSA_ILi32EEEEEEfNS5_IJlSB_lEEEfSJ_NS4_8TiledMMAINS4_8MMA_AtomIJNS4_17SM100_MMA_TF32_SSINS_10tfloat32_tESN_fLi128ELi64ELNS4_4UMMA5MajorE0ELSP_0ELNSO_7ScaleInE0ELSQ_0EEEEEENS4_6LayoutINS5_IJSB_SB_SB_EEENS5_IJNSA_ILi0EEESV_SV_EEEEENS5_IJNS4_10UnderscoreESY_SY_EEEEENS4_23SM90_TMA_LOAD_MULTICASTENS4_14ComposedLayoutINS4_7SwizzleILi3ELi4ELi3EEENS4_18smem_ptr_flag_bitsILi32EEENST_INS5_IJSC_SH_EEENS5_IJSH_SB_EEEEEEEvNS4_8identityENS4_13SM90_TMA_LOADES1A_vS1B_EENS_8epilogue10collective18CollectiveEpilogueINS1E_23Sm100TmaWarpSpecializedILi4ELi2ELi16ELb1ELb0EEEJSI_NS5_IJNST_ISF_SB_EENST_INSA_ILi16EEESB_EEEEEfSJ_fSJ_NS1E_6fusion15FusionCallbacksIS1I_NS1N_17LinearCombinationIffffLNS_15FloatRoundStyleE2EEESI_S1M_JEEENS4_5SM1004TMEM4LOAD26SM100_TMEM_LOAD_32dp32b16xES1C_NS12_INS13_ILi2ELi4ELi3EEES16_NST_INS5_IJSC_S1K_EEENS5_IJS1K_SB_EEEEEEENS4_39AutoVectorizingCopyWithAssumedAlignmentILi128EEENS4_14SM90_TMA_STOREES21_S23_S23_EEEvvEEEEvNT_6ParamsE,"aw",@nobits
	.sectionflags	@""
	.align	16
	.zero		1024


//--------------------- .nv.shared.reserved.0     --------------------------
	.section	.nv.shared.reserved.0,"aw",@nobits
	.weak		__nv_reservedSMEM_offset_0_alias
	.size		__nv_reservedSMEM_offset_0_alias, 0, 64
	.other		__nv_reservedSMEM_offset_0_alias,@"STO_CUDA_RESERVED_SHARED STV_DEFAULT"
__nv_reservedSMEM_offset_0_alias:
	.zero		0
.nv.shared.reserved.0:
	.zero		64
	.weak		__nv_reservedSMEM_tcgen05_partition
	.type		__nv_reservedSMEM_tcgen05_partition,@object
	.size		__nv_reservedSMEM_tcgen05_partition,(.L_0 - __nv_reservedSMEM_tcgen05_partition)
__nv_reservedSMEM_tcgen05_partition:
	.zero		32
.L_0:


//--------------------- .nv.global                --------------------------
	.section	.nv.global,"aw",@nobits
.nv.global:
	.type		_ZN40_INTERNAL_39d580b8_4_k_cu_8d8f23ab_250704cute1_E,@object
	.size		_ZN40_INTERNAL_39d580b8_4_k_cu_8d8f23ab_250704cute1_E,(_ZN40_INTERNAL_39d580b8_4_k_cu_8d8f23ab_250704cuda3std3__45__cpo6cbeginE - _ZN40_INTERNAL_39d580b8_4_k_cu_8d8f23ab_250704cute1_E)
_ZN40_INTERNAL_39d580b8_4_k_cu_8d8f23ab_250704cute1_E:
	.zero		1
	.type		_ZN40_INTERNAL_39d580b8_4_k_cu_8d8f23ab_250704cuda3std3__45__cpo6cbeginE,@object
	.size		_ZN40_INTERNAL_39d580b8_4_k_cu_8d8f23ab_250704cuda3std3__45__cpo6cbeginE,(_ZN40_INTERNAL_39d580b8_4_k_cu_8d8f23ab_250704cuda3std3__48in_placeE - _ZN40_INTERNAL_39d580b8_4_k_cu_8d8f23ab_250704cuda3std3__45__cpo6cbeginE)
_ZN40_INTERNAL_39d580b8_4_k_cu_8d8f23ab_250704cuda3std3__45__cpo6cbeginE:
	.zero		1
	.type		_ZN40_INTERNAL_39d580b8_4_k_cu_8d8f23ab_250704cuda3std3__48in_placeE,@object
	.size		_ZN40_INTERNAL_39d580b8_4_k_cu_8d8f23ab_250704cuda3std3__48in_placeE,(_ZN40_INTERNAL_39d580b8_4_k_cu_8d8f23ab_250704cuda3std6ranges3__45__cpo9iter_moveE - _ZN40_INTERNAL_39d580b8_4_k_cu_8d8f23ab_250704cuda3std3__48in_placeE)
_ZN40_INTERNAL_39d580b8_4_k_cu_8d8f23ab_250704cuda3std3__48in_placeE:
	.zero		1
	.type		_ZN40_INTERNAL_39d580b8_4_k_cu_8d8f23ab_250704cuda3std6ranges3__45__cpo9iter_moveE,@object
	.size		_ZN40_INTERNAL_39d580b8_4_k_cu_8d8f23ab_250704cuda3std6ranges3__45__cpo9iter_moveE,(_ZN40_INTERNAL_39d580b8_4_k_cu_8d8f23ab_250704cuda3std3__45__cpo5beginE - _ZN40_INTERNAL_39d580b8_4_k_cu_8d8f23ab_250704cuda3std6ranges3__45__cpo9iter_moveE)
_ZN40_INTERNAL_39d580b8_4_k_cu_8d8f23ab_250704cuda3std6ranges3__45__cpo9iter_moveE:
	.zero		1
	.type		_ZN40_INTERNAL_39d580b8_4_k_cu_8d8f23ab_250704cuda3std3__45__cpo5beginE,@object
	.size		_ZN40_INTERNAL_39d580b8_4_k_cu_8d8f23ab_250704cuda3std3__45__cpo5beginE,(_ZN40_INTERNAL_39d580b8_4_k_cu_8d8f23ab_250704cuda3std3__442_GLOBAL__N__39d580b8_4_k_cu_8d8f23ab_250706ignoreE - _ZN40_INTERNAL_39d580b8_4_k_cu_8d8f23ab_250704cuda3std3__45__cpo5beginE)
_ZN40_INTERNAL_39d580b8_4_k_cu_8d8f23ab_250704cuda3std3__45__cpo5beginE:
	.zero		1
	.type		_ZN40_INTERNAL_39d580b8_4_k_cu_8d8f23ab_250704cuda3std3__442_GLOBAL__N__39d580b8_4_k_cu_8d8f23ab_250706ignoreE,@object
	.size		_ZN40_INTERNAL_39d580b8_4_k_cu_8d8f23ab_250704cuda3std3__442_GLOBAL__N__39d580b8_4_k_cu_8d8f23ab_250706ignoreE,(_ZN40_INTERNAL_39d580b8_4_k_cu_8d8f23ab_250704cute7productE - _ZN40_INTERNAL_39d580b8_4_k_cu_8d8f23ab_250704cuda3std3__442_GLOBAL__N__39d580b8_4_k_cu_8d8f23ab_250706ignoreE)
_ZN40_INTERNAL_39d580b8_4_k_cu_8d8f23ab_250704cuda3std3__442_GLOBAL__N__39d580b8_4_k_cu_8d8f23ab_250706ignoreE:
	.zero		1
	.type		_ZN40_INTERNAL_39d580b8_4_k_cu_8d8f23ab_250704cute7productE,@object
	.size		_ZN40_INTERNAL_39d580b8_4_k_cu_8d8f23ab_250704cute7productE,(_ZN40_INTERNAL_39d580b8_4_k_cu_8d8f23ab_250704cuda3std3__45__cpo3endE - _ZN40_INTERNAL_39d580b8_4_k_cu_8d8f23ab_250704cute7productE)
_ZN40_INTERNAL_39d580b8_4_k_cu_8d8f23ab_250704cute7productE:
	.zero		1
	.type		_ZN40_INTERNAL_39d580b8_4_k_cu_8d8f23ab_250704cuda3std3__45__cpo3endE,@object
	.size		_ZN40_INTERNAL_39d580b8_4_k_cu_8d8f23ab_250704cuda3std3__45__cpo3endE,(_ZN40_INTERNAL_39d580b8_4_k_cu_8d8f23ab_250704cuda3std3__419piecewise_constructE - _ZN40_INTERNAL_39d580b8_4_k_cu_8d8f23ab_250704cuda3std3__45__cpo3endE)
_ZN40_INTERNAL_39d580b8_4_k_cu_8d8f23ab_250704cuda3std3__45__cpo3endE:
	.zero		1
	.type		_ZN40_INTERNAL_39d580b8_4_k_cu_8d8f23ab_250704cuda3std3__419piecewise_constructE,@object
	.size		_ZN40_INTERNAL_39d580b8_4_k_cu_8d8f23ab_250704cuda3std3__419piecewise_constructE,(_ZN40_INTERNAL_39d580b8_4_k_cu_8d8f23ab_250704cuda3std3__45__cpo4cendE - _ZN40_INTERNAL_39d580b8_4_k_cu_8d8f23ab_250704cuda3std3__419piecewise_constructE)
_ZN40_INTERNAL_39d580b8_4_k_cu_8d8f23ab_250704cuda3std3__419piecewise_constructE:
	.zero		1
	.type		_ZN40_INTERNAL_39d580b8_4_k_cu_8d8f23ab_250704cuda3std3__45__cpo4cendE,@object
	.size		_ZN40_INTERNAL_39d580b8_4_k_cu_8d8f23ab_250704cuda3std3__45__cpo4cendE,(_ZN40_INTERNAL_39d580b8_4_k_cu_8d8f23ab_250704cuda3std6ranges3__45__cpo4swapE - _ZN40_INTERNAL_39d580b8_4_k_cu_8d8f23ab_250704cuda3std3__45__cpo4cendE)
_ZN40_INTERNAL_39d580b8_4_k_cu_8d8f23ab_250704cuda3std3__45__cpo4cendE:
	.zero		1
	.type		_ZN40_INTERNAL_39d580b8_4_k_cu_8d8f23ab_250704cuda3std6ranges3__45__cpo4swapE,@object
	.size		_ZN40_INTERNAL_39d580b8_4_k_cu_8d8f23ab_250704cuda3std6ranges3__45__cpo4swapE,(.L_10 - _ZN40_INTERNAL_39d580b8_4_k_cu_8d8f23ab_250704cuda3std6ranges3__45__cpo4swapE)
_ZN40_INTERNAL_39d580b8_4_k_cu_8d8f23ab_250704cuda3std6ranges3__45__cpo4swapE:
	.zero		1
.L_10:


//--------------------- .nv.constant0._ZN7cutlass13device_kernelINS_4gemm6kernel13GemmUniversalIN4cute5tupleIJiiiiEEENS1_10collective13CollectiveMmaINS1_35MainloopSm100TmaUmmaWarpSpecializedILi8ELi2ELi4ENS5_IJNS4_1CILi1EEENSA_ILi8EEESB_EEEEENS5_IJNSA_ILi128EEENSA_ILi64EEENSA_ILi32EEEEEEfNS5_IJlSB_lEEEfSJ_NS4_8TiledMMAINS4_8MMA_AtomIJNS4_17SM100_MMA_TF32_SSINS_10tfloat32_tESN_fLi128ELi64ELNS4_4UMMA5MajorE0ELSP_0ELNSO_7ScaleInE0ELSQ_0EEEEEENS4_6LayoutINS5_IJSB_SB_SB_EEENS5_IJNSA_ILi0EEESV_SV_EEEEENS5_IJNS4_10UnderscoreESY_SY_EEEEENS4_23SM90_TMA_LOAD_MULTICASTENS4_14ComposedLayoutINS4_7SwizzleILi3ELi4ELi3EEENS4_18smem_ptr_flag_bitsILi32EEENST_INS5_IJSC_SH_EEENS5_IJSH_SB_EEEEEEEvNS4_8identityENS4_13SM90_TMA_LOADES1A_vS1B_EENS_8epilogue10collective18CollectiveEpilogueINS1E_23Sm100TmaWarpSpecializedILi4ELi2ELi16ELb1ELb0EEEJSI_NS5_IJNST_ISF_SB_EENST_INSA_ILi16EEESB_EEEEEfSJ_fSJ_NS1E_6fusion15FusionCallbacksIS1I_NS1N_17LinearCombinationIffffLNS_15FloatRoundStyleE2EEESI_S1M_JEEENS4_5SM1004TMEM4LOAD26SM100_TMEM_LOAD_32dp32b16xES1C_NS12_INS13_ILi2ELi4ELi3EEES16_NST_INS5_IJSC_S1K_EEENS5_IJS1K_SB_EEEEEEENS4_39AutoVectorizingCopyWithAssumedAlignmentILi128EEENS4_14SM90_TMA_STOREES21_S23_S23_EEEvvEEEEvNT_6ParamsE --------------------------
	.section	.nv.constant0._ZN7cutlass13device_kernelINS_4gemm6kernel13GemmUniversalIN4cute5tupleIJiiiiEEENS1_10collective13CollectiveMmaINS1_35MainloopSm100TmaUmmaWarpSpecializedILi8ELi2ELi4ENS5_IJNS4_1CILi1EEENSA_ILi8EEESB_EEEEENS5_IJNSA_ILi128EEENSA_ILi64EEENSA_ILi32EEEEEEfNS5_IJlSB_lEEEfSJ_NS4_8TiledMMAINS4_8MMA_AtomIJNS4_17SM100_MMA_TF32_SSINS_10tfloat32_tESN_fLi128ELi64ELNS4_4UMMA5MajorE0ELSP_0ELNSO_7ScaleInE0ELSQ_0EEEEEENS4_6LayoutINS5_IJSB_SB_SB_EEENS5_IJNSA_ILi0EEESV_SV_EEEEENS5_IJNS4_10UnderscoreESY_SY_EEEEENS4_23SM90_TMA_LOAD_MULTICASTENS4_14ComposedLayoutINS4_7SwizzleILi3ELi4ELi3EEENS4_18smem_ptr_flag_bitsILi32EEENST_INS5_IJSC_SH_EEENS5_IJSH_SB_EEEEEEEvNS4_8identityENS4_13SM90_TMA_LOADES1A_vS1B_EENS_8epilogue10collective18CollectiveEpilogueINS1E_23Sm100TmaWarpSpecializedILi4ELi2ELi16ELb1ELb0EEEJSI_NS5_IJNST_ISF_SB_EENST_INSA_ILi16EEESB_EEEEEfSJ_fSJ_NS1E_6fusion15FusionCallbacksIS1I_NS1N_17LinearCombinationIffffLNS_15FloatRoundStyleE2EEESI_S1M_JEEENS4_5SM1004TMEM4LOAD26SM100_TMEM_LOAD_32dp32b16xES1C_NS12_INS13_ILi2ELi4ELi3EEES16_NST_INS5_IJSC_S1K_EEENS5_IJS1K_SB_EEEEEEENS4_39AutoVectorizingCopyWithAssumedAlignmentILi128EEENS4_14SM90_TMA_STOREES21_S23_S23_EEEvvEEEEvNT_6ParamsE,"a",@progbits
	.sectionflags	@""
	.align	4
.nv.constant0._ZN7cutlass13device_kernelINS_4gemm6kernel13GemmUniversalIN4cute5tupleIJiiiiEEENS1_10collective13CollectiveMmaINS1_35MainloopSm100TmaUmmaWarpSpecializedILi8ELi2ELi4ENS5_IJNS4_1CILi1EEENSA_ILi8EEESB_EEEEENS5_IJNSA_ILi128EEENSA_ILi64EEENSA_ILi32EEEEEEfNS5_IJlSB_lEEEfSJ_NS4_8TiledMMAINS4_8MMA_AtomIJNS4_17SM100_MMA_TF32_SSINS_10tfloat32_tESN_fLi128ELi64ELNS4_4UMMA5MajorE0ELSP_0ELNSO_7ScaleInE0ELSQ_0EEEEEENS4_6LayoutINS5_IJSB_SB_SB_EEENS5_IJNSA_ILi0EEESV_SV_EEEEENS5_IJNS4_10UnderscoreESY_SY_EEEEENS4_23SM90_TMA_LOAD_MULTICASTENS4_14ComposedLayoutINS4_7SwizzleILi3ELi4ELi3EEENS4_18smem_ptr_flag_bitsILi32EEENST_INS5_IJSC_SH_EEENS5_IJSH_SB_EEEEEEEvNS4_8identityENS4_13SM90_TMA_LOADES1A_vS1B_EENS_8epilogue10collective18CollectiveEpilogueINS1E_23Sm100TmaWarpSpecializedILi4ELi2ELi16ELb1ELb0EEEJSI_NS5_IJNST_ISF_SB_EENST_INSA_ILi16EEESB_EEEEEfSJ_fSJ_NS1E_6fusion15FusionCallbacksIS1I_NS1N_17LinearCombinationIffffLNS_15FloatRoundStyleE2EEESI_S1M_JEEENS4_5SM1004TMEM4LOAD26SM100_TMEM_LOAD_32dp32b16xES1C_NS12_INS13_ILi2ELi4ELi3EEES16_NST_INS5_IJSC_S1K_EEENS5_IJS1K_SB_EEEEEEENS4_39AutoVectorizingCopyWithAssumedAlignmentILi128EEENS4_14SM90_TMA_STOREES21_S23_S23_EEEvvEEEEvNT_6ParamsE:
	.zero		2944


//--------------------- SYMBOLS --------------------------

	.type		.nv.reservedSmem.offset0,@object
	.size		.nv.reservedSmem.offset0,0x4
	.type		.nv.reservedSmem.cap,@object
	.size		.nv.reservedSmem.cap,0x4
	.type		__assertfail,@function
